//
// Generated by NVIDIA NVVM Compiler
//
// Compiler Build ID: CL-36424714
// Cuda compilation tools, release 13.0, V13.0.88
// Based on NVVM 20.0.0
//

.version 9.0
.target sm_100
.address_size 64

	// .globl	_Z8sgemm_v3ILi128ELi128ELi8ELi8ELi8EEvPfS0_S0_iiiff
// _ZZ8sgemm_v3ILi128ELi128ELi8ELi8ELi8EEvPfS0_S0_iiiffE2As has been demoted
// _ZZ8sgemm_v3ILi128ELi128ELi8ELi8ELi8EEvPfS0_S0_iiiffE2Bs has been demoted

.visible .entry _Z8sgemm_v3ILi128ELi128ELi8ELi8ELi8EEvPfS0_S0_iiiff(
	.param .u64 .ptr .align 1 _Z8sgemm_v3ILi128ELi128ELi8ELi8ELi8EEvPfS0_S0_iiiff_param_0,
	.param .u64 .ptr .align 1 _Z8sgemm_v3ILi128ELi128ELi8ELi8ELi8EEvPfS0_S0_iiiff_param_1,
	.param .u64 .ptr .align 1 _Z8sgemm_v3ILi128ELi128ELi8ELi8ELi8EEvPfS0_S0_iiiff_param_2,
	.param .u32 _Z8sgemm_v3ILi128ELi128ELi8ELi8ELi8EEvPfS0_S0_iiiff_param_3,
	.param .u32 _Z8sgemm_v3ILi128ELi128ELi8ELi8ELi8EEvPfS0_S0_iiiff_param_4,
	.param .u32 _Z8sgemm_v3ILi128ELi128ELi8ELi8ELi8EEvPfS0_S0_iiiff_param_5,
	.param .f32 _Z8sgemm_v3ILi128ELi128ELi8ELi8ELi8EEvPfS0_S0_iiiff_param_6,
	.param .f32 _Z8sgemm_v3ILi128ELi128ELi8ELi8ELi8EEvPfS0_S0_iiiff_param_7
)
{
	.reg .pred 	%p<3>;
	.reg .b32 	%r<120>;
	.reg .b32 	%f<1103>;
	.reg .b64 	%rd<247>;
	// demoted variable
	.shared .align 4 .b8 _ZZ8sgemm_v3ILi128ELi128ELi8ELi8ELi8EEvPfS0_S0_iiiffE2As[4096];
	// demoted variable
	.shared .align 4 .b8 _ZZ8sgemm_v3ILi128ELi128ELi8ELi8ELi8EEvPfS0_S0_iiiffE2Bs[4096];
	ld.param.u64 	%rd17, [_Z8sgemm_v3ILi128ELi128ELi8ELi8ELi8EEvPfS0_S0_iiiff_param_0];
	ld.param.u64 	%rd18, [_Z8sgemm_v3ILi128ELi128ELi8ELi8ELi8EEvPfS0_S0_iiiff_param_1];
	ld.param.u32 	%r6, [_Z8sgemm_v3ILi128ELi128ELi8ELi8ELi8EEvPfS0_S0_iiiff_param_5];
	cvta.to.global.u64 	%rd19, %rd17;
	cvta.to.global.u64 	%rd1, %rd18;
	mov.u32 	%r7, %tid.x;
	mov.u32 	%r8, %tid.y;
	mov.u32 	%r9, %ctaid.x;
	mov.u32 	%r10, %ctaid.y;
	mov.u32 	%r11, %ntid.x;
	mad.lo.s32 	%r1, %r8, %r11, %r7;
	mul.lo.s32 	%r12, %r10, %r6;
	shl.b32 	%r13, %r12, 7;
	mul.wide.s32 	%rd20, %r13, 4;
	add.s64 	%rd246, %rd19, %rd20;
	shl.b32 	%r2, %r9, 7;
	setp.lt.s32 	%p1, %r6, 1;
	mov.f32 	%f1039, 0f00000000;
	mov.f32 	%f1040, %f1039;
	mov.f32 	%f1041, %f1039;
	mov.f32 	%f1042, %f1039;
	mov.f32 	%f1043, %f1039;
	mov.f32 	%f1044, %f1039;
	mov.f32 	%f1045, %f1039;
	mov.f32 	%f1046, %f1039;
	mov.f32 	%f1047, %f1039;
	mov.f32 	%f1048, %f1039;
	mov.f32 	%f1049, %f1039;
	mov.f32 	%f1050, %f1039;
	mov.f32 	%f1051, %f1039;
	mov.f32 	%f1052, %f1039;
	mov.f32 	%f1053, %f1039;
	mov.f32 	%f1054, %f1039;
	mov.f32 	%f1055, %f1039;
	mov.f32 	%f1056, %f1039;
	mov.f32 	%f1057, %f1039;
	mov.f32 	%f1058, %f1039;
	mov.f32 	%f1059, %f1039;
	mov.f32 	%f1060, %f1039;
	mov.f32 	%f1061, %f1039;
	mov.f32 	%f1062, %f1039;
	mov.f32 	%f1063, %f1039;
	mov.f32 	%f1064, %f1039;
	mov.f32 	%f1065, %f1039;
	mov.f32 	%f1066, %f1039;
	mov.f32 	%f1067, %f1039;
	mov.f32 	%f1068, %f1039;
	mov.f32 	%f1069, %f1039;
	mov.f32 	%f1070, %f1039;
	mov.f32 	%f1071, %f1039;
	mov.f32 	%f1072, %f1039;
	mov.f32 	%f1073, %f1039;
	mov.f32 	%f1074, %f1039;
	mov.f32 	%f1075, %f1039;
	mov.f32 	%f1076, %f1039;
	mov.f32 	%f1077, %f1039;
	mov.f32 	%f1078, %f1039;
	mov.f32 	%f1079, %f1039;
	mov.f32 	%f1080, %f1039;
	mov.f32 	%f1081, %f1039;
	mov.f32 	%f1082, %f1039;
	mov.f32 	%f1083, %f1039;
	mov.f32 	%f1084, %f1039;
	mov.f32 	%f1085, %f1039;
	mov.f32 	%f1086, %f1039;
	mov.f32 	%f1087, %f1039;
	mov.f32 	%f1088, %f1039;
	mov.f32 	%f1089, %f1039;
	mov.f32 	%f1090, %f1039;
	mov.f32 	%f1091, %f1039;
	mov.f32 	%f1092, %f1039;
	mov.f32 	%f1093, %f1039;
	mov.f32 	%f1094, %f1039;
	mov.f32 	%f1095, %f1039;
	mov.f32 	%f1096, %f1039;
	mov.f32 	%f1097, %f1039;
	mov.f32 	%f1098, %f1039;
	mov.f32 	%f1099, %f1039;
	mov.f32 	%f1100, %f1039;
	mov.f32 	%f1101, %f1039;
	mov.f32 	%f1102, %f1039;
	@%p1 bra 	$L__BB0_3;
	ld.param.u32 	%r117, [_Z8sgemm_v3ILi128ELi128ELi8ELi8ELi8EEvPfS0_S0_iiiff_param_5];
	ld.param.u32 	%r114, [_Z8sgemm_v3ILi128ELi128ELi8ELi8ELi8EEvPfS0_S0_iiiff_param_4];
	and.b32  	%r15, %r1, 127;
	shr.u32 	%r16, %r1, 7;
	and.b32  	%r17, %r1, 7;
	shr.u32 	%r18, %r1, 3;
	mad.lo.s32 	%r19, %r18, %r117, %r17;
	shl.b32 	%r20, %r117, 5;
	add.s32 	%r21, %r19, %r20;
	shl.b32 	%r22, %r117, 6;
	add.s32 	%r23, %r19, %r22;
	add.s32 	%r24, %r23, %r20;
	mad.lo.s32 	%r25, %r16, %r114, %r15;
	shl.b32 	%r26, %r114, 1;
	add.s32 	%r27, %r25, %r26;
	shl.b32 	%r28, %r114, 2;
	add.s32 	%r29, %r25, %r28;
	add.s32 	%r30, %r29, %r26;
	mul.wide.u32 	%rd3, %r24, 4;
	mul.wide.u32 	%rd4, %r23, 4;
	mul.wide.u32 	%rd5, %r21, 4;
	mul.wide.u32 	%rd6, %r19, 4;
	mul.wide.s32 	%rd21, %r30, 4;
	add.s64 	%rd7, %rd1, %rd21;
	mul.wide.u32 	%rd245, %r2, 4;
	mul.wide.s32 	%rd22, %r29, 4;
	add.s64 	%rd9, %rd1, %rd22;
	mul.wide.s32 	%rd23, %r27, 4;
	add.s64 	%rd10, %rd1, %rd23;
	mul.wide.s32 	%rd24, %r25, 4;
	add.s64 	%rd11, %rd1, %rd24;
	mov.b32 	%r119, 0;
	mov.f32 	%f1039, 0f00000000;
$L__BB0_2:
	ld.param.u32 	%r118, [_Z8sgemm_v3ILi128ELi128ELi8ELi8ELi8EEvPfS0_S0_iiiff_param_5];
	ld.param.u32 	%r115, [_Z8sgemm_v3ILi128ELi128ELi8ELi8ELi8EEvPfS0_S0_iiiff_param_4];
	add.s64 	%rd25, %rd246, %rd6;
	ld.global.f32 	%f197, [%rd25];
	mov.u32 	%r31, %tid.y;
	mov.u32 	%r32, %ntid.x;
	mov.u32 	%r33, %tid.x;
	mad.lo.s32 	%r34, %r31, %r32, %r33;
	shl.b32 	%r35, %r34, 2;
	and.b32  	%r36, %r35, 28;
	mov.u32 	%r37, _ZZ8sgemm_v3ILi128ELi128ELi8ELi8ELi8EEvPfS0_S0_iiiffE2As;
	add.s32 	%r38, %r37, %r36;
	and.b32  	%r39, %r35, -32;
	add.s32 	%r40, %r38, %r39;
	st.shared.f32 	[%r40], %f197;
	add.s64 	%rd26, %rd246, %rd5;
	ld.global.f32 	%f198, [%rd26];
	st.shared.f32 	[%r40+1024], %f198;
	add.s64 	%rd27, %rd246, %rd4;
	ld.global.f32 	%f199, [%rd27];
	st.shared.f32 	[%r40+2048], %f199;
	add.s64 	%rd28, %rd246, %rd3;
	ld.global.f32 	%f200, [%rd28];
	st.shared.f32 	[%r40+3072], %f200;
	add.s64 	%rd29, %rd11, %rd245;
	ld.global.f32 	%f201, [%rd29];
	and.b32  	%r41, %r35, 508;
	mov.u32 	%r42, _ZZ8sgemm_v3ILi128ELi128ELi8ELi8ELi8EEvPfS0_S0_iiiffE2Bs;
	add.s32 	%r43, %r42, %r41;
	and.b32  	%r44, %r35, -512;
	add.s32 	%r45, %r43, %r44;
	st.shared.f32 	[%r45], %f201;
	add.s64 	%rd30, %rd10, %rd245;
	ld.global.f32 	%f202, [%rd30];
	st.shared.f32 	[%r45+1024], %f202;
	add.s64 	%rd31, %rd9, %rd245;
	ld.global.f32 	%f203, [%rd31];
	st.shared.f32 	[%r45+2048], %f203;
	add.s64 	%rd32, %rd7, %rd245;
	ld.global.f32 	%f204, [%rd32];
	st.shared.f32 	[%r45+3072], %f204;
	bar.sync 	0;
	add.s64 	%rd246, %rd246, 32;
	shl.b32 	%r46, %r31, 8;
	add.s32 	%r47, %r37, %r46;
	ld.shared.f32 	%f205, [%r47];
	shl.b32 	%r48, %r33, 5;
	add.s32 	%r49, %r42, %r48;
	ld.shared.f32 	%f206, [%r49];
	fma.rn.f32 	%f207, %f205, %f206, %f1102;
	ld.shared.f32 	%f208, [%r49+4];
	fma.rn.f32 	%f209, %f205, %f208, %f1101;
	ld.shared.f32 	%f210, [%r49+8];
	fma.rn.f32 	%f211, %f205, %f210, %f1100;
	ld.shared.f32 	%f212, [%r49+12];
	fma.rn.f32 	%f213, %f205, %f212, %f1099;
	ld.shared.f32 	%f214, [%r49+16];
	fma.rn.f32 	%f215, %f205, %f214, %f1098;
	ld.shared.f32 	%f216, [%r49+20];
	fma.rn.f32 	%f217, %f205, %f216, %f1097;
	ld.shared.f32 	%f218, [%r49+24];
	fma.rn.f32 	%f219, %f205, %f218, %f1096;
	ld.shared.f32 	%f220, [%r49+28];
	fma.rn.f32 	%f221, %f205, %f220, %f1095;
	ld.shared.f32 	%f222, [%r47+32];
	fma.rn.f32 	%f223, %f222, %f206, %f1094;
	fma.rn.f32 	%f224, %f222, %f208, %f1093;
	fma.rn.f32 	%f225, %f222, %f210, %f1092;
	fma.rn.f32 	%f226, %f222, %f212, %f1091;
	fma.rn.f32 	%f227, %f222, %f214, %f1090;
	fma.rn.f32 	%f228, %f222, %f216, %f1089;
	fma.rn.f32 	%f229, %f222, %f218, %f1088;
	fma.rn.f32 	%f230, %f222, %f220, %f1087;
	ld.shared.f32 	%f231, [%r47+64];
	fma.rn.f32 	%f232, %f231, %f206, %f1086;
	fma.rn.f32 	%f233, %f231, %f208, %f1085;
	fma.rn.f32 	%f234, %f231, %f210, %f1084;
	fma.rn.f32 	%f235, %f231, %f212, %f1083;
	fma.rn.f32 	%f236, %f231, %f214, %f1082;
	fma.rn.f32 	%f237, %f231, %f216, %f1081;
	fma.rn.f32 	%f238, %f231, %f218, %f1080;
	fma.rn.f32 	%f239, %f231, %f220, %f1079;
	ld.shared.f32 	%f240, [%r47+96];
	fma.rn.f32 	%f241, %f240, %f206, %f1078;
	fma.rn.f32 	%f242, %f240, %f208, %f1077;
	fma.rn.f32 	%f243, %f240, %f210, %f1076;
	fma.rn.f32 	%f244, %f240, %f212, %f1075;
	fma.rn.f32 	%f245, %f240, %f214, %f1074;
	fma.rn.f32 	%f246, %f240, %f216, %f1073;
	fma.rn.f32 	%f247, %f240, %f218, %f1072;
	fma.rn.f32 	%f248, %f240, %f220, %f1071;
	ld.shared.f32 	%f249, [%r47+128];
	fma.rn.f32 	%f250, %f249, %f206, %f1070;
	fma.rn.f32 	%f251, %f249, %f208, %f1069;
	fma.rn.f32 	%f252, %f249, %f210, %f1068;
	fma.rn.f32 	%f253, %f249, %f212, %f1067;
	fma.rn.f32 	%f254, %f249, %f214, %f1066;
	fma.rn.f32 	%f255, %f249, %f216, %f1065;
	fma.rn.f32 	%f256, %f249, %f218, %f1064;
	fma.rn.f32 	%f257, %f249, %f220, %f1063;
	ld.shared.f32 	%f258, [%r47+160];
	fma.rn.f32 	%f259, %f258, %f206, %f1062;
	fma.rn.f32 	%f260, %f258, %f208, %f1061;
	fma.rn.f32 	%f261, %f258, %f210, %f1060;
	fma.rn.f32 	%f262, %f258, %f212, %f1059;
	fma.rn.f32 	%f263, %f258, %f214, %f1058;
	fma.rn.f32 	%f264, %f258, %f216, %f1057;
	fma.rn.f32 	%f265, %f258, %f218, %f1056;
	fma.rn.f32 	%f266, %f258, %f220, %f1055;
	ld.shared.f32 	%f267, [%r47+192];
	fma.rn.f32 	%f268, %f267, %f206, %f1054;
	fma.rn.f32 	%f269, %f267, %f208, %f1053;
	fma.rn.f32 	%f270, %f267, %f210, %f1052;
	fma.rn.f32 	%f271, %f267, %f212, %f1051;
	fma.rn.f32 	%f272, %f267, %f214, %f1050;
	fma.rn.f32 	%f273, %f267, %f216, %f1049;
	fma.rn.f32 	%f274, %f267, %f218, %f1048;
	fma.rn.f32 	%f275, %f267, %f220, %f1047;
	ld.shared.f32 	%f276, [%r47+224];
	fma.rn.f32 	%f277, %f276, %f206, %f1046;
	fma.rn.f32 	%f278, %f276, %f208, %f1045;
	fma.rn.f32 	%f279, %f276, %f210, %f1044;
	fma.rn.f32 	%f280, %f276, %f212, %f1043;
	fma.rn.f32 	%f281, %f276, %f214, %f1042;
	fma.rn.f32 	%f282, %f276, %f216, %f1041;
	fma.rn.f32 	%f283, %f276, %f218, %f1040;
	fma.rn.f32 	%f284, %f276, %f220, %f1039;
	ld.shared.f32 	%f285, [%r47+4];
	ld.shared.f32 	%f286, [%r49+512];
	fma.rn.f32 	%f287, %f285, %f286, %f207;
	ld.shared.f32 	%f288, [%r49+516];
	fma.rn.f32 	%f289, %f285, %f288, %f209;
	ld.shared.f32 	%f290, [%r49+520];
	fma.rn.f32 	%f291, %f285, %f290, %f211;
	ld.shared.f32 	%f292, [%r49+524];
	fma.rn.f32 	%f293, %f285, %f292, %f213;
	ld.shared.f32 	%f294, [%r49+528];
	fma.rn.f32 	%f295, %f285, %f294, %f215;
	ld.shared.f32 	%f296, [%r49+532];
	fma.rn.f32 	%f297, %f285, %f296, %f217;
	ld.shared.f32 	%f298, [%r49+536];
	fma.rn.f32 	%f299, %f285, %f298, %f219;
	ld.shared.f32 	%f300, [%r49+540];
	fma.rn.f32 	%f301, %f285, %f300, %f221;
	ld.shared.f32 	%f302, [%r47+36];
	fma.rn.f32 	%f303, %f302, %f286, %f223;
	fma.rn.f32 	%f304, %f302, %f288, %f224;
	fma.rn.f32 	%f305, %f302, %f290, %f225;
	fma.rn.f32 	%f306, %f302, %f292, %f226;
	fma.rn.f32 	%f307, %f302, %f294, %f227;
	fma.rn.f32 	%f308, %f302, %f296, %f228;
	fma.rn.f32 	%f309, %f302, %f298, %f229;
	fma.rn.f32 	%f310, %f302, %f300, %f230;
	ld.shared.f32 	%f311, [%r47+68];
	fma.rn.f32 	%f312, %f311, %f286, %f232;
	fma.rn.f32 	%f313, %f311, %f288, %f233;
	fma.rn.f32 	%f314, %f311, %f290, %f234;
	fma.rn.f32 	%f315, %f311, %f292, %f235;
	fma.rn.f32 	%f316, %f311, %f294, %f236;
	fma.rn.f32 	%f317, %f311, %f296, %f237;
	fma.rn.f32 	%f318, %f311, %f298, %f238;
	fma.rn.f32 	%f319, %f311, %f300, %f239;
	ld.shared.f32 	%f320, [%r47+100];
	fma.rn.f32 	%f321, %f320, %f286, %f241;
	fma.rn.f32 	%f322, %f320, %f288, %f242;
	fma.rn.f32 	%f323, %f320, %f290, %f243;
	fma.rn.f32 	%f324, %f320, %f292, %f244;
	fma.rn.f32 	%f325, %f320, %f294, %f245;
	fma.rn.f32 	%f326, %f320, %f296, %f246;
	fma.rn.f32 	%f327, %f320, %f298, %f247;
	fma.rn.f32 	%f328, %f320, %f300, %f248;
	ld.shared.f32 	%f329, [%r47+132];
	fma.rn.f32 	%f330, %f329, %f286, %f250;
	fma.rn.f32 	%f331, %f329, %f288, %f251;
	fma.rn.f32 	%f332, %f329, %f290, %f252;
	fma.rn.f32 	%f333, %f329, %f292, %f253;
	fma.rn.f32 	%f334, %f329, %f294, %f254;
	fma.rn.f32 	%f335, %f329, %f296, %f255;
	fma.rn.f32 	%f336, %f329, %f298, %f256;
	fma.rn.f32 	%f337, %f329, %f300, %f257;
	ld.shared.f32 	%f338, [%r47+164];
	fma.rn.f32 	%f339, %f338, %f286, %f259;
	fma.rn.f32 	%f340, %f338, %f288, %f260;
	fma.rn.f32 	%f341, %f338, %f290, %f261;
	fma.rn.f32 	%f342, %f338, %f292, %f262;
	fma.rn.f32 	%f343, %f338, %f294, %f263;
	fma.rn.f32 	%f344, %f338, %f296, %f264;
	fma.rn.f32 	%f345, %f338, %f298, %f265;
	fma.rn.f32 	%f346, %f338, %f300, %f266;
	ld.shared.f32 	%f347, [%r47+196];
	fma.rn.f32 	%f348, %f347, %f286, %f268;
	fma.rn.f32 	%f349, %f347, %f288, %f269;
	fma.rn.f32 	%f350, %f347, %f290, %f270;
	fma.rn.f32 	%f351, %f347, %f292, %f271;
	fma.rn.f32 	%f352, %f347, %f294, %f272;
	fma.rn.f32 	%f353, %f347, %f296, %f273;
	fma.rn.f32 	%f354, %f347, %f298, %f274;
	fma.rn.f32 	%f355, %f347, %f300, %f275;
	ld.shared.f32 	%f356, [%r47+228];
	fma.rn.f32 	%f357, %f356, %f286, %f277;
	fma.rn.f32 	%f358, %f356, %f288, %f278;
	fma.rn.f32 	%f359, %f356, %f290, %f279;
	fma.rn.f32 	%f360, %f356, %f292, %f280;
	fma.rn.f32 	%f361, %f356, %f294, %f281;
	fma.rn.f32 	%f362, %f356, %f296, %f282;
	fma.rn.f32 	%f363, %f356, %f298, %f283;
	fma.rn.f32 	%f364, %f356, %f300, %f284;
	ld.shared.f32 	%f365, [%r47+8];
	ld.shared.f32 	%f366, [%r49+1024];
	fma.rn.f32 	%f367, %f365, %f366, %f287;
	ld.shared.f32 	%f368, [%r49+1028];
	fma.rn.f32 	%f369, %f365, %f368, %f289;
	ld.shared.f32 	%f370, [%r49+1032];
	fma.rn.f32 	%f371, %f365, %f370, %f291;
	ld.shared.f32 	%f372, [%r49+1036];
	fma.rn.f32 	%f373, %f365, %f372, %f293;
	ld.shared.f32 	%f374, [%r49+1040];
	fma.rn.f32 	%f375, %f365, %f374, %f295;
	ld.shared.f32 	%f376, [%r49+1044];
	fma.rn.f32 	%f377, %f365, %f376, %f297;
	ld.shared.f32 	%f378, [%r49+1048];
	fma.rn.f32 	%f379, %f365, %f378, %f299;
	ld.shared.f32 	%f380, [%r49+1052];
	fma.rn.f32 	%f381, %f365, %f380, %f301;
	ld.shared.f32 	%f382, [%r47+40];
	fma.rn.f32 	%f383, %f382, %f366, %f303;
	fma.rn.f32 	%f384, %f382, %f368, %f304;
	fma.rn.f32 	%f385, %f382, %f370, %f305;
	fma.rn.f32 	%f386, %f382, %f372, %f306;
	fma.rn.f32 	%f387, %f382, %f374, %f307;
	fma.rn.f32 	%f388, %f382, %f376, %f308;
	fma.rn.f32 	%f389, %f382, %f378, %f309;
	fma.rn.f32 	%f390, %f382, %f380, %f310;
	ld.shared.f32 	%f391, [%r47+72];
	fma.rn.f32 	%f392, %f391, %f366, %f312;
	fma.rn.f32 	%f393, %f391, %f368, %f313;
	fma.rn.f32 	%f394, %f391, %f370, %f314;
	fma.rn.f32 	%f395, %f391, %f372, %f315;
	fma.rn.f32 	%f396, %f391, %f374, %f316;
	fma.rn.f32 	%f397, %f391, %f376, %f317;
	fma.rn.f32 	%f398, %f391, %f378, %f318;
	fma.rn.f32 	%f399, %f391, %f380, %f319;
	ld.shared.f32 	%f400, [%r47+104];
	fma.rn.f32 	%f401, %f400, %f366, %f321;
	fma.rn.f32 	%f402, %f400, %f368, %f322;
	fma.rn.f32 	%f403, %f400, %f370, %f323;
	fma.rn.f32 	%f404, %f400, %f372, %f324;
	fma.rn.f32 	%f405, %f400, %f374, %f325;
	fma.rn.f32 	%f406, %f400, %f376, %f326;
	fma.rn.f32 	%f407, %f400, %f378, %f327;
	fma.rn.f32 	%f408, %f400, %f380, %f328;
	ld.shared.f32 	%f409, [%r47+136];
	fma.rn.f32 	%f410, %f409, %f366, %f330;
	fma.rn.f32 	%f411, %f409, %f368, %f331;
	fma.rn.f32 	%f412, %f409, %f370, %f332;
	fma.rn.f32 	%f413, %f409, %f372, %f333;
	fma.rn.f32 	%f414, %f409, %f374, %f334;
	fma.rn.f32 	%f415, %f409, %f376, %f335;
	fma.rn.f32 	%f416, %f409, %f378, %f336;
	fma.rn.f32 	%f417, %f409, %f380, %f337;
	ld.shared.f32 	%f418, [%r47+168];
	fma.rn.f32 	%f419, %f418, %f366, %f339;
	fma.rn.f32 	%f420, %f418, %f368, %f340;
	fma.rn.f32 	%f421, %f418, %f370, %f341;
	fma.rn.f32 	%f422, %f418, %f372, %f342;
	fma.rn.f32 	%f423, %f418, %f374, %f343;
	fma.rn.f32 	%f424, %f418, %f376, %f344;
	fma.rn.f32 	%f425, %f418, %f378, %f345;
	fma.rn.f32 	%f426, %f418, %f380, %f346;
	ld.shared.f32 	%f427, [%r47+200];
	fma.rn.f32 	%f428, %f427, %f366, %f348;
	fma.rn.f32 	%f429, %f427, %f368, %f349;
	fma.rn.f32 	%f430, %f427, %f370, %f350;
	fma.rn.f32 	%f431, %f427, %f372, %f351;
	fma.rn.f32 	%f432, %f427, %f374, %f352;
	fma.rn.f32 	%f433, %f427, %f376, %f353;
	fma.rn.f32 	%f434, %f427, %f378, %f354;
	fma.rn.f32 	%f435, %f427, %f380, %f355;
	ld.shared.f32 	%f436, [%r47+232];
	fma.rn.f32 	%f437, %f436, %f366, %f357;
	fma.rn.f32 	%f438, %f436, %f368, %f358;
	fma.rn.f32 	%f439, %f436, %f370, %f359;
	fma.rn.f32 	%f440, %f436, %f372, %f360;
	fma.rn.f32 	%f441, %f436, %f374, %f361;
	fma.rn.f32 	%f442, %f436, %f376, %f362;
	fma.rn.f32 	%f443, %f436, %f378, %f363;
	fma.rn.f32 	%f444, %f436, %f380, %f364;
	ld.shared.f32 	%f445, [%r47+12];
	ld.shared.f32 	%f446, [%r49+1536];
	fma.rn.f32 	%f447, %f445, %f446, %f367;
	ld.shared.f32 	%f448, [%r49+1540];
	fma.rn.f32 	%f449, %f445, %f448, %f369;
	ld.shared.f32 	%f450, [%r49+1544];
	fma.rn.f32 	%f451, %f445, %f450, %f371;
	ld.shared.f32 	%f452, [%r49+1548];
	fma.rn.f32 	%f453, %f445, %f452, %f373;
	ld.shared.f32 	%f454, [%r49+1552];
	fma.rn.f32 	%f455, %f445, %f454, %f375;
	ld.shared.f32 	%f456, [%r49+1556];
	fma.rn.f32 	%f457, %f445, %f456, %f377;
	ld.shared.f32 	%f458, [%r49+1560];
	fma.rn.f32 	%f459, %f445, %f458, %f379;
	ld.shared.f32 	%f460, [%r49+1564];
	fma.rn.f32 	%f461, %f445, %f460, %f381;
	ld.shared.f32 	%f462, [%r47+44];
	fma.rn.f32 	%f463, %f462, %f446, %f383;
	fma.rn.f32 	%f464, %f462, %f448, %f384;
	fma.rn.f32 	%f465, %f462, %f450, %f385;
	fma.rn.f32 	%f466, %f462, %f452, %f386;
	fma.rn.f32 	%f467, %f462, %f454, %f387;
	fma.rn.f32 	%f468, %f462, %f456, %f388;
	fma.rn.f32 	%f469, %f462, %f458, %f389;
	fma.rn.f32 	%f470, %f462, %f460, %f390;
	ld.shared.f32 	%f471, [%r47+76];
	fma.rn.f32 	%f472, %f471, %f446, %f392;
	fma.rn.f32 	%f473, %f471, %f448, %f393;
	fma.rn.f32 	%f474, %f471, %f450, %f394;
	fma.rn.f32 	%f475, %f471, %f452, %f395;
	fma.rn.f32 	%f476, %f471, %f454, %f396;
	fma.rn.f32 	%f477, %f471, %f456, %f397;
	fma.rn.f32 	%f478, %f471, %f458, %f398;
	fma.rn.f32 	%f479, %f471, %f460, %f399;
	ld.shared.f32 	%f480, [%r47+108];
	fma.rn.f32 	%f481, %f480, %f446, %f401;
	fma.rn.f32 	%f482, %f480, %f448, %f402;
	fma.rn.f32 	%f483, %f480, %f450, %f403;
	fma.rn.f32 	%f484, %f480, %f452, %f404;
	fma.rn.f32 	%f485, %f480, %f454, %f405;
	fma.rn.f32 	%f486, %f480, %f456, %f406;
	fma.rn.f32 	%f487, %f480, %f458, %f407;
	fma.rn.f32 	%f488, %f480, %f460, %f408;
	ld.shared.f32 	%f489, [%r47+140];
	fma.rn.f32 	%f490, %f489, %f446, %f410;
	fma.rn.f32 	%f491, %f489, %f448, %f411;
	fma.rn.f32 	%f492, %f489, %f450, %f412;
	fma.rn.f32 	%f493, %f489, %f452, %f413;
	fma.rn.f32 	%f494, %f489, %f454, %f414;
	fma.rn.f32 	%f495, %f489, %f456, %f415;
	fma.rn.f32 	%f496, %f489, %f458, %f416;
	fma.rn.f32 	%f497, %f489, %f460, %f417;
	ld.shared.f32 	%f498, [%r47+172];
	fma.rn.f32 	%f499, %f498, %f446, %f419;
	fma.rn.f32 	%f500, %f498, %f448, %f420;
	fma.rn.f32 	%f501, %f498, %f450, %f421;
	fma.rn.f32 	%f502, %f498, %f452, %f422;
	fma.rn.f32 	%f503, %f498, %f454, %f423;
	fma.rn.f32 	%f504, %f498, %f456, %f424;
	fma.rn.f32 	%f505, %f498, %f458, %f425;
	fma.rn.f32 	%f506, %f498, %f460, %f426;
	ld.shared.f32 	%f507, [%r47+204];
	fma.rn.f32 	%f508, %f507, %f446, %f428;
	fma.rn.f32 	%f509, %f507, %f448, %f429;
	fma.rn.f32 	%f510, %f507, %f450, %f430;
	fma.rn.f32 	%f511, %f507, %f452, %f431;
	fma.rn.f32 	%f512, %f507, %f454, %f432;
	fma.rn.f32 	%f513, %f507, %f456, %f433;
	fma.rn.f32 	%f514, %f507, %f458, %f434;
	fma.rn.f32 	%f515, %f507, %f460, %f435;
	ld.shared.f32 	%f516, [%r47+236];
	fma.rn.f32 	%f517, %f516, %f446, %f437;
	fma.rn.f32 	%f518, %f516, %f448, %f438;
	fma.rn.f32 	%f519, %f516, %f450, %f439;
	fma.rn.f32 	%f520, %f516, %f452, %f440;
	fma.rn.f32 	%f521, %f516, %f454, %f441;
	fma.rn.f32 	%f522, %f516, %f456, %f442;
	fma.rn.f32 	%f523, %f516, %f458, %f443;
	fma.rn.f32 	%f524, %f516, %f460, %f444;
	ld.shared.f32 	%f525, [%r47+16];
	ld.shared.f32 	%f526, [%r49+2048];
	fma.rn.f32 	%f527, %f525, %f526, %f447;
	ld.shared.f32 	%f528, [%r49+2052];
	fma.rn.f32 	%f529, %f525, %f528, %f449;
	ld.shared.f32 	%f530, [%r49+2056];
	fma.rn.f32 	%f531, %f525, %f530, %f451;
	ld.shared.f32 	%f532, [%r49+2060];
	fma.rn.f32 	%f533, %f525, %f532, %f453;
	ld.shared.f32 	%f534, [%r49+2064];
	fma.rn.f32 	%f535, %f525, %f534, %f455;
	ld.shared.f32 	%f536, [%r49+2068];
	fma.rn.f32 	%f537, %f525, %f536, %f457;
	ld.shared.f32 	%f538, [%r49+2072];
	fma.rn.f32 	%f539, %f525, %f538, %f459;
	ld.shared.f32 	%f540, [%r49+2076];
	fma.rn.f32 	%f541, %f525, %f540, %f461;
	ld.shared.f32 	%f542, [%r47+48];
	fma.rn.f32 	%f543, %f542, %f526, %f463;
	fma.rn.f32 	%f544, %f542, %f528, %f464;
	fma.rn.f32 	%f545, %f542, %f530, %f465;
	fma.rn.f32 	%f546, %f542, %f532, %f466;
	fma.rn.f32 	%f547, %f542, %f534, %f467;
	fma.rn.f32 	%f548, %f542, %f536, %f468;
	fma.rn.f32 	%f549, %f542, %f538, %f469;
	fma.rn.f32 	%f550, %f542, %f540, %f470;
	ld.shared.f32 	%f551, [%r47+80];
	fma.rn.f32 	%f552, %f551, %f526, %f472;
	fma.rn.f32 	%f553, %f551, %f528, %f473;
	fma.rn.f32 	%f554, %f551, %f530, %f474;
	fma.rn.f32 	%f555, %f551, %f532, %f475;
	fma.rn.f32 	%f556, %f551, %f534, %f476;
	fma.rn.f32 	%f557, %f551, %f536, %f477;
	fma.rn.f32 	%f558, %f551, %f538, %f478;
	fma.rn.f32 	%f559, %f551, %f540, %f479;
	ld.shared.f32 	%f560, [%r47+112];
	fma.rn.f32 	%f561, %f560, %f526, %f481;
	fma.rn.f32 	%f562, %f560, %f528, %f482;
	fma.rn.f32 	%f563, %f560, %f530, %f483;
	fma.rn.f32 	%f564, %f560, %f532, %f484;
	fma.rn.f32 	%f565, %f560, %f534, %f485;
	fma.rn.f32 	%f566, %f560, %f536, %f486;
	fma.rn.f32 	%f567, %f560, %f538, %f487;
	fma.rn.f32 	%f568, %f560, %f540, %f488;
	ld.shared.f32 	%f569, [%r47+144];
	fma.rn.f32 	%f570, %f569, %f526, %f490;
	fma.rn.f32 	%f571, %f569, %f528, %f491;
	fma.rn.f32 	%f572, %f569, %f530, %f492;
	fma.rn.f32 	%f573, %f569, %f532, %f493;
	fma.rn.f32 	%f574, %f569, %f534, %f494;
	fma.rn.f32 	%f575, %f569, %f536, %f495;
	fma.rn.f32 	%f576, %f569, %f538, %f496;
	fma.rn.f32 	%f577, %f569, %f540, %f497;
	ld.shared.f32 	%f578, [%r47+176];
	fma.rn.f32 	%f579, %f578, %f526, %f499;
	fma.rn.f32 	%f580, %f578, %f528, %f500;
	fma.rn.f32 	%f581, %f578, %f530, %f501;
	fma.rn.f32 	%f582, %f578, %f532, %f502;
	fma.rn.f32 	%f583, %f578, %f534, %f503;
	fma.rn.f32 	%f584, %f578, %f536, %f504;
	fma.rn.f32 	%f585, %f578, %f538, %f505;
	fma.rn.f32 	%f586, %f578, %f540, %f506;
	ld.shared.f32 	%f587, [%r47+208];
	fma.rn.f32 	%f588, %f587, %f526, %f508;
	fma.rn.f32 	%f589, %f587, %f528, %f509;
	fma.rn.f32 	%f590, %f587, %f530, %f510;
	fma.rn.f32 	%f591, %f587, %f532, %f511;
	fma.rn.f32 	%f592, %f587, %f534, %f512;
	fma.rn.f32 	%f593, %f587, %f536, %f513;
	fma.rn.f32 	%f594, %f587, %f538, %f514;
	fma.rn.f32 	%f595, %f587, %f540, %f515;
	ld.shared.f32 	%f596, [%r47+240];
	fma.rn.f32 	%f597, %f596, %f526, %f517;
	fma.rn.f32 	%f598, %f596, %f528, %f518;
	fma.rn.f32 	%f599, %f596, %f530, %f519;
	fma.rn.f32 	%f600, %f596, %f532, %f520;
	fma.rn.f32 	%f601, %f596, %f534, %f521;
	fma.rn.f32 	%f602, %f596, %f536, %f522;
	fma.rn.f32 	%f603, %f596, %f538, %f523;
	fma.rn.f32 	%f604, %f596, %f540, %f524;
	ld.shared.f32 	%f605, [%r47+20];
	ld.shared.f32 	%f606, [%r49+2560];
	fma.rn.f32 	%f607, %f605, %f606, %f527;
	ld.shared.f32 	%f608, [%r49+2564];
	fma.rn.f32 	%f609, %f605, %f608, %f529;
	ld.shared.f32 	%f610, [%r49+2568];
	fma.rn.f32 	%f611, %f605, %f610, %f531;
	ld.shared.f32 	%f612, [%r49+2572];
	fma.rn.f32 	%f613, %f605, %f612, %f533;
	ld.shared.f32 	%f614, [%r49+2576];
	fma.rn.f32 	%f615, %f605, %f614, %f535;
	ld.shared.f32 	%f616, [%r49+2580];
	fma.rn.f32 	%f617, %f605, %f616, %f537;
	ld.shared.f32 	%f618, [%r49+2584];
	fma.rn.f32 	%f619, %f605, %f618, %f539;
	ld.shared.f32 	%f620, [%r49+2588];
	fma.rn.f32 	%f621, %f605, %f620, %f541;
	ld.shared.f32 	%f622, [%r47+52];
	fma.rn.f32 	%f623, %f622, %f606, %f543;
	fma.rn.f32 	%f624, %f622, %f608, %f544;
	fma.rn.f32 	%f625, %f622, %f610, %f545;
	fma.rn.f32 	%f626, %f622, %f612, %f546;
	fma.rn.f32 	%f627, %f622, %f614, %f547;
	fma.rn.f32 	%f628, %f622, %f616, %f548;
	fma.rn.f32 	%f629, %f622, %f618, %f549;
	fma.rn.f32 	%f630, %f622, %f620, %f550;
	ld.shared.f32 	%f631, [%r47+84];
	fma.rn.f32 	%f632, %f631, %f606, %f552;
	fma.rn.f32 	%f633, %f631, %f608, %f553;
	fma.rn.f32 	%f634, %f631, %f610, %f554;
	fma.rn.f32 	%f635, %f631, %f612, %f555;
	fma.rn.f32 	%f636, %f631, %f614, %f556;
	fma.rn.f32 	%f637, %f631, %f616, %f557;
	fma.rn.f32 	%f638, %f631, %f618, %f558;
	fma.rn.f32 	%f639, %f631, %f620, %f559;
	ld.shared.f32 	%f640, [%r47+116];
	fma.rn.f32 	%f641, %f640, %f606, %f561;
	fma.rn.f32 	%f642, %f640, %f608, %f562;
	fma.rn.f32 	%f643, %f640, %f610, %f563;
	fma.rn.f32 	%f644, %f640, %f612, %f564;
	fma.rn.f32 	%f645, %f640, %f614, %f565;
	fma.rn.f32 	%f646, %f640, %f616, %f566;
	fma.rn.f32 	%f647, %f640, %f618, %f567;
	fma.rn.f32 	%f648, %f640, %f620, %f568;
	ld.shared.f32 	%f649, [%r47+148];
	fma.rn.f32 	%f650, %f649, %f606, %f570;
	fma.rn.f32 	%f651, %f649, %f608, %f571;
	fma.rn.f32 	%f652, %f649, %f610, %f572;
	fma.rn.f32 	%f653, %f649, %f612, %f573;
	fma.rn.f32 	%f654, %f649, %f614, %f574;
	fma.rn.f32 	%f655, %f649, %f616, %f575;
	fma.rn.f32 	%f656, %f649, %f618, %f576;
	fma.rn.f32 	%f657, %f649, %f620, %f577;
	ld.shared.f32 	%f658, [%r47+180];
	fma.rn.f32 	%f659, %f658, %f606, %f579;
	fma.rn.f32 	%f660, %f658, %f608, %f580;
	fma.rn.f32 	%f661, %f658, %f610, %f581;
	fma.rn.f32 	%f662, %f658, %f612, %f582;
	fma.rn.f32 	%f663, %f658, %f614, %f583;
	fma.rn.f32 	%f664, %f658, %f616, %f584;
	fma.rn.f32 	%f665, %f658, %f618, %f585;
	fma.rn.f32 	%f666, %f658, %f620, %f586;
	ld.shared.f32 	%f667, [%r47+212];
	fma.rn.f32 	%f668, %f667, %f606, %f588;
	fma.rn.f32 	%f669, %f667, %f608, %f589;
	fma.rn.f32 	%f670, %f667, %f610, %f590;
	fma.rn.f32 	%f671, %f667, %f612, %f591;
	fma.rn.f32 	%f672, %f667, %f614, %f592;
	fma.rn.f32 	%f673, %f667, %f616, %f593;
	fma.rn.f32 	%f674, %f667, %f618, %f594;
	fma.rn.f32 	%f675, %f667, %f620, %f595;
	ld.shared.f32 	%f676, [%r47+244];
	fma.rn.f32 	%f677, %f676, %f606, %f597;
	fma.rn.f32 	%f678, %f676, %f608, %f598;
	fma.rn.f32 	%f679, %f676, %f610, %f599;
	fma.rn.f32 	%f680, %f676, %f612, %f600;
	fma.rn.f32 	%f681, %f676, %f614, %f601;
	fma.rn.f32 	%f682, %f676, %f616, %f602;
	fma.rn.f32 	%f683, %f676, %f618, %f603;
	fma.rn.f32 	%f684, %f676, %f620, %f604;
	ld.shared.f32 	%f685, [%r47+24];
	ld.shared.f32 	%f686, [%r49+3072];
	fma.rn.f32 	%f687, %f685, %f686, %f607;
	ld.shared.f32 	%f688, [%r49+3076];
	fma.rn.f32 	%f689, %f685, %f688, %f609;
	ld.shared.f32 	%f690, [%r49+3080];
	fma.rn.f32 	%f691, %f685, %f690, %f611;
	ld.shared.f32 	%f692, [%r49+3084];
	fma.rn.f32 	%f693, %f685, %f692, %f613;
	ld.shared.f32 	%f694, [%r49+3088];
	fma.rn.f32 	%f695, %f685, %f694, %f615;
	ld.shared.f32 	%f696, [%r49+3092];
	fma.rn.f32 	%f697, %f685, %f696, %f617;
	ld.shared.f32 	%f698, [%r49+3096];
	fma.rn.f32 	%f699, %f685, %f698, %f619;
	ld.shared.f32 	%f700, [%r49+3100];
	fma.rn.f32 	%f701, %f685, %f700, %f621;
	ld.shared.f32 	%f702, [%r47+56];
	fma.rn.f32 	%f703, %f702, %f686, %f623;
	fma.rn.f32 	%f704, %f702, %f688, %f624;
	fma.rn.f32 	%f705, %f702, %f690, %f625;
	fma.rn.f32 	%f706, %f702, %f692, %f626;
	fma.rn.f32 	%f707, %f702, %f694, %f627;
	fma.rn.f32 	%f708, %f702, %f696, %f628;
	fma.rn.f32 	%f709, %f702, %f698, %f629;
	fma.rn.f32 	%f710, %f702, %f700, %f630;
	ld.shared.f32 	%f711, [%r47+88];
	fma.rn.f32 	%f712, %f711, %f686, %f632;
	fma.rn.f32 	%f713, %f711, %f688, %f633;
	fma.rn.f32 	%f714, %f711, %f690, %f634;
	fma.rn.f32 	%f715, %f711, %f692, %f635;
	fma.rn.f32 	%f716, %f711, %f694, %f636;
	fma.rn.f32 	%f717, %f711, %f696, %f637;
	fma.rn.f32 	%f718, %f711, %f698, %f638;
	fma.rn.f32 	%f719, %f711, %f700, %f639;
	ld.shared.f32 	%f720, [%r47+120];
	fma.rn.f32 	%f721, %f720, %f686, %f641;
	fma.rn.f32 	%f722, %f720, %f688, %f642;
	fma.rn.f32 	%f723, %f720, %f690, %f643;
	fma.rn.f32 	%f724, %f720, %f692, %f644;
	fma.rn.f32 	%f725, %f720, %f694, %f645;
	fma.rn.f32 	%f726, %f720, %f696, %f646;
	fma.rn.f32 	%f727, %f720, %f698, %f647;
	fma.rn.f32 	%f728, %f720, %f700, %f648;
	ld.shared.f32 	%f729, [%r47+152];
	fma.rn.f32 	%f730, %f729, %f686, %f650;
	fma.rn.f32 	%f731, %f729, %f688, %f651;
	fma.rn.f32 	%f732, %f729, %f690, %f652;
	fma.rn.f32 	%f733, %f729, %f692, %f653;
	fma.rn.f32 	%f734, %f729, %f694, %f654;
	fma.rn.f32 	%f735, %f729, %f696, %f655;
	fma.rn.f32 	%f736, %f729, %f698, %f656;
	fma.rn.f32 	%f737, %f729, %f700, %f657;
	ld.shared.f32 	%f738, [%r47+184];
	fma.rn.f32 	%f739, %f738, %f686, %f659;
	fma.rn.f32 	%f740, %f738, %f688, %f660;
	fma.rn.f32 	%f741, %f738, %f690, %f661;
	fma.rn.f32 	%f742, %f738, %f692, %f662;
	fma.rn.f32 	%f743, %f738, %f694, %f663;
	fma.rn.f32 	%f744, %f738, %f696, %f664;
	fma.rn.f32 	%f745, %f738, %f698, %f665;
	fma.rn.f32 	%f746, %f738, %f700, %f666;
	ld.shared.f32 	%f747, [%r47+216];
	fma.rn.f32 	%f748, %f747, %f686, %f668;
	fma.rn.f32 	%f749, %f747, %f688, %f669;
	fma.rn.f32 	%f750, %f747, %f690, %f670;
	fma.rn.f32 	%f751, %f747, %f692, %f671;
	fma.rn.f32 	%f752, %f747, %f694, %f672;
	fma.rn.f32 	%f753, %f747, %f696, %f673;
	fma.rn.f32 	%f754, %f747, %f698, %f674;
	fma.rn.f32 	%f755, %f747, %f700, %f675;
	ld.shared.f32 	%f756, [%r47+248];
	fma.rn.f32 	%f757, %f756, %f686, %f677;
	fma.rn.f32 	%f758, %f756, %f688, %f678;
	fma.rn.f32 	%f759, %f756, %f690, %f679;
	fma.rn.f32 	%f760, %f756, %f692, %f680;
	fma.rn.f32 	%f761, %f756, %f694, %f681;
	fma.rn.f32 	%f762, %f756, %f696, %f682;
	fma.rn.f32 	%f763, %f756, %f698, %f683;
	fma.rn.f32 	%f764, %f756, %f700, %f684;
	ld.shared.f32 	%f765, [%r47+28];
	ld.shared.f32 	%f766, [%r49+3584];
	fma.rn.f32 	%f1102, %f765, %f766, %f687;
	ld.shared.f32 	%f767, [%r49+3588];
	fma.rn.f32 	%f1101, %f765, %f767, %f689;
	ld.shared.f32 	%f768, [%r49+3592];
	fma.rn.f32 	%f1100, %f765, %f768, %f691;
	ld.shared.f32 	%f769, [%r49+3596];
	fma.rn.f32 	%f1099, %f765, %f769, %f693;
	ld.shared.f32 	%f770, [%r49+3600];
	fma.rn.f32 	%f1098, %f765, %f770, %f695;
	ld.shared.f32 	%f771, [%r49+3604];
	fma.rn.f32 	%f1097, %f765, %f771, %f697;
	ld.shared.f32 	%f772, [%r49+3608];
	fma.rn.f32 	%f1096, %f765, %f772, %f699;
	ld.shared.f32 	%f773, [%r49+3612];
	fma.rn.f32 	%f1095, %f765, %f773, %f701;
	ld.shared.f32 	%f774, [%r47+60];
	fma.rn.f32 	%f1094, %f774, %f766, %f703;
	fma.rn.f32 	%f1093, %f774, %f767, %f704;
	fma.rn.f32 	%f1092, %f774, %f768, %f705;
	fma.rn.f32 	%f1091, %f774, %f769, %f706;
	fma.rn.f32 	%f1090, %f774, %f770, %f707;
	fma.rn.f32 	%f1089, %f774, %f771, %f708;
	fma.rn.f32 	%f1088, %f774, %f772, %f709;
	fma.rn.f32 	%f1087, %f774, %f773, %f710;
	ld.shared.f32 	%f775, [%r47+92];
	fma.rn.f32 	%f1086, %f775, %f766, %f712;
	fma.rn.f32 	%f1085, %f775, %f767, %f713;
	fma.rn.f32 	%f1084, %f775, %f768, %f714;
	fma.rn.f32 	%f1083, %f775, %f769, %f715;
	fma.rn.f32 	%f1082, %f775, %f770, %f716;
	fma.rn.f32 	%f1081, %f775, %f771, %f717;
	fma.rn.f32 	%f1080, %f775, %f772, %f718;
	fma.rn.f32 	%f1079, %f775, %f773, %f719;
	ld.shared.f32 	%f776, [%r47+124];
	fma.rn.f32 	%f1078, %f776, %f766, %f721;
	fma.rn.f32 	%f1077, %f776, %f767, %f722;
	fma.rn.f32 	%f1076, %f776, %f768, %f723;
	fma.rn.f32 	%f1075, %f776, %f769, %f724;
	fma.rn.f32 	%f1074, %f776, %f770, %f725;
	fma.rn.f32 	%f1073, %f776, %f771, %f726;
	fma.rn.f32 	%f1072, %f776, %f772, %f727;
	fma.rn.f32 	%f1071, %f776, %f773, %f728;
	ld.shared.f32 	%f777, [%r47+156];
	fma.rn.f32 	%f1070, %f777, %f766, %f730;
	fma.rn.f32 	%f1069, %f777, %f767, %f731;
	fma.rn.f32 	%f1068, %f777, %f768, %f732;
	fma.rn.f32 	%f1067, %f777, %f769, %f733;
	fma.rn.f32 	%f1066, %f777, %f770, %f734;
	fma.rn.f32 	%f1065, %f777, %f771, %f735;
	fma.rn.f32 	%f1064, %f777, %f772, %f736;
	fma.rn.f32 	%f1063, %f777, %f773, %f737;
	ld.shared.f32 	%f778, [%r47+188];
	fma.rn.f32 	%f1062, %f778, %f766, %f739;
	fma.rn.f32 	%f1061, %f778, %f767, %f740;
	fma.rn.f32 	%f1060, %f778, %f768, %f741;
	fma.rn.f32 	%f1059, %f778, %f769, %f742;
	fma.rn.f32 	%f1058, %f778, %f770, %f743;
	fma.rn.f32 	%f1057, %f778, %f771, %f744;
	fma.rn.f32 	%f1056, %f778, %f772, %f745;
	fma.rn.f32 	%f1055, %f778, %f773, %f746;
	ld.shared.f32 	%f779, [%r47+220];
	fma.rn.f32 	%f1054, %f779, %f766, %f748;
	fma.rn.f32 	%f1053, %f779, %f767, %f749;
	fma.rn.f32 	%f1052, %f779, %f768, %f750;
	fma.rn.f32 	%f1051, %f779, %f769, %f751;
	fma.rn.f32 	%f1050, %f779, %f770, %f752;
	fma.rn.f32 	%f1049, %f779, %f771, %f753;
	fma.rn.f32 	%f1048, %f779, %f772, %f754;
	fma.rn.f32 	%f1047, %f779, %f773, %f755;
	ld.shared.f32 	%f780, [%r47+252];
	fma.rn.f32 	%f1046, %f780, %f766, %f757;
	fma.rn.f32 	%f1045, %f780, %f767, %f758;
	fma.rn.f32 	%f1044, %f780, %f768, %f759;
	fma.rn.f32 	%f1043, %f780, %f769, %f760;
	fma.rn.f32 	%f1042, %f780, %f770, %f761;
	fma.rn.f32 	%f1041, %f780, %f771, %f762;
	fma.rn.f32 	%f1040, %f780, %f772, %f763;
	fma.rn.f32 	%f1039, %f780, %f773, %f764;
	bar.sync 	0;
	add.s32 	%r119, %r119, 8;
	shl.b32 	%r50, %r115, 3;
	mul.wide.s32 	%rd33, %r50, 4;
	add.s64 	%rd245, %rd245, %rd33;
	setp.lt.s32 	%p2, %r119, %r118;
	@%p2 bra 	$L__BB0_2;
$L__BB0_3:
	ld.param.f32 	%f974, [_Z8sgemm_v3ILi128ELi128ELi8ELi8ELi8EEvPfS0_S0_iiiff_param_7];
	ld.param.f32 	%f973, [_Z8sgemm_v3ILi128ELi128ELi8ELi8ELi8EEvPfS0_S0_iiiff_param_6];
	ld.param.u32 	%r116, [_Z8sgemm_v3ILi128ELi128ELi8ELi8ELi8EEvPfS0_S0_iiiff_param_4];
	ld.param.u64 	%rd244, [_Z8sgemm_v3ILi128ELi128ELi8ELi8ELi8EEvPfS0_S0_iiiff_param_2];
	mov.u32 	%r51, %ctaid.y;
	mul.lo.s32 	%r52, %r51, %r116;
	shl.b32 	%r53, %r52, 7;
	mov.u32 	%r54, %ctaid.x;
	shl.b32 	%r55, %r54, 7;
	add.s32 	%r56, %r53, %r55;
	cvt.s64.s32 	%rd34, %r56;
	mov.u32 	%r57, %tid.y;
	mul.lo.s32 	%r58, %r57, %r116;
	shl.b32 	%r59, %r58, 3;
	mov.u32 	%r60, %tid.x;
	shl.b32 	%r61, %r60, 3;
	add.s32 	%r62, %r59, %r61;
	cvt.s64.s32 	%rd35, %r62;
	add.s64 	%rd36, %rd35, %rd34;
	cvta.to.global.u64 	%rd37, %rd244;
	shl.b64 	%rd38, %rd36, 2;
	add.s64 	%rd39, %rd37, %rd38;
	ld.global.f32 	%f781, [%rd39];
	mul.f32 	%f782, %f974, %f781;
	fma.rn.f32 	%f783, %f973, %f1102, %f782;
	st.global.f32 	[%rd39], %f783;
	ld.global.f32 	%f784, [%rd39+4];
	mul.f32 	%f785, %f974, %f784;
	fma.rn.f32 	%f786, %f973, %f1101, %f785;
	st.global.f32 	[%rd39+4], %f786;
	ld.global.f32 	%f787, [%rd39+8];
	mul.f32 	%f788, %f974, %f787;
	fma.rn.f32 	%f789, %f973, %f1100, %f788;
	st.global.f32 	[%rd39+8], %f789;
	ld.global.f32 	%f790, [%rd39+12];
	mul.f32 	%f791, %f974, %f790;
	fma.rn.f32 	%f792, %f973, %f1099, %f791;
	st.global.f32 	[%rd39+12], %f792;
	ld.global.f32 	%f793, [%rd39+16];
	mul.f32 	%f794, %f974, %f793;
	fma.rn.f32 	%f795, %f973, %f1098, %f794;
	st.global.f32 	[%rd39+16], %f795;
	ld.global.f32 	%f796, [%rd39+20];
	mul.f32 	%f797, %f974, %f796;
	fma.rn.f32 	%f798, %f973, %f1097, %f797;
	st.global.f32 	[%rd39+20], %f798;
	ld.global.f32 	%f799, [%rd39+24];
	mul.f32 	%f800, %f974, %f799;
	fma.rn.f32 	%f801, %f973, %f1096, %f800;
	st.global.f32 	[%rd39+24], %f801;
	ld.global.f32 	%f802, [%rd39+28];
	mul.f32 	%f803, %f974, %f802;
	fma.rn.f32 	%f804, %f973, %f1095, %f803;
	st.global.f32 	[%rd39+28], %f804;
	add.s32 	%r63, %r62, %r116;
	cvt.s64.s32 	%rd40, %r63;
	add.s64 	%rd41, %rd40, %rd34;
	shl.b64 	%rd42, %rd41, 2;
	add.s64 	%rd43, %rd37, %rd42;
	ld.global.f32 	%f805, [%rd43];
	mul.f32 	%f806, %f974, %f805;
	fma.rn.f32 	%f807, %f973, %f1094, %f806;
	st.global.f32 	[%rd43], %f807;
	add.s32 	%r64, %r63, 1;
	cvt.s64.s32 	%rd44, %r64;
	add.s64 	%rd45, %rd44, %rd34;
	shl.b64 	%rd46, %rd45, 2;
	add.s64 	%rd47, %rd37, %rd46;
	ld.global.f32 	%f808, [%rd47];
	mul.f32 	%f809, %f974, %f808;
	fma.rn.f32 	%f810, %f973, %f1093, %f809;
	st.global.f32 	[%rd47], %f810;
	add.s32 	%r65, %r63, 2;
	cvt.s64.s32 	%rd48, %r65;
	add.s64 	%rd49, %rd48, %rd34;
	shl.b64 	%rd50, %rd49, 2;
	add.s64 	%rd51, %rd37, %rd50;
	ld.global.f32 	%f811, [%rd51];
	mul.f32 	%f812, %f974, %f811;
	fma.rn.f32 	%f813, %f973, %f1092, %f812;
	st.global.f32 	[%rd51], %f813;
	add.s32 	%r66, %r63, 3;
	cvt.s64.s32 	%rd52, %r66;
	add.s64 	%rd53, %rd52, %rd34;
	shl.b64 	%rd54, %rd53, 2;
	add.s64 	%rd55, %rd37, %rd54;
	ld.global.f32 	%f814, [%rd55];
	mul.f32 	%f815, %f974, %f814;
	fma.rn.f32 	%f816, %f973, %f1091, %f815;
	st.global.f32 	[%rd55], %f816;
	add.s32 	%r67, %r63, 4;
	cvt.s64.s32 	%rd56, %r67;
	add.s64 	%rd57, %rd56, %rd34;
	shl.b64 	%rd58, %rd57, 2;
	add.s64 	%rd59, %rd37, %rd58;
	ld.global.f32 	%f817, [%rd59];
	mul.f32 	%f818, %f974, %f817;
	fma.rn.f32 	%f819, %f973, %f1090, %f818;
	st.global.f32 	[%rd59], %f819;
	add.s32 	%r68, %r63, 5;
	cvt.s64.s32 	%rd60, %r68;
	add.s64 	%rd61, %rd60, %rd34;
	shl.b64 	%rd62, %rd61, 2;
	add.s64 	%rd63, %rd37, %rd62;
	ld.global.f32 	%f820, [%rd63];
	mul.f32 	%f821, %f974, %f820;
	fma.rn.f32 	%f822, %f973, %f1089, %f821;
	st.global.f32 	[%rd63], %f822;
	add.s32 	%r69, %r63, 6;
	cvt.s64.s32 	%rd64, %r69;
	add.s64 	%rd65, %rd64, %rd34;
	shl.b64 	%rd66, %rd65, 2;
	add.s64 	%rd67, %rd37, %rd66;
	ld.global.f32 	%f823, [%rd67];
	mul.f32 	%f824, %f974, %f823;
	fma.rn.f32 	%f825, %f973, %f1088, %f824;
	st.global.f32 	[%rd67], %f825;
	add.s32 	%r70, %r63, 7;
	cvt.s64.s32 	%rd68, %r70;
	add.s64 	%rd69, %rd68, %rd34;
	shl.b64 	%rd70, %rd69, 2;
	add.s64 	%rd71, %rd37, %rd70;
	ld.global.f32 	%f826, [%rd71];
	mul.f32 	%f827, %f974, %f826;
	fma.rn.f32 	%f828, %f973, %f1087, %f827;
	st.global.f32 	[%rd71], %f828;
	add.s32 	%r71, %r63, %r116;
	cvt.s64.s32 	%rd72, %r71;
	add.s64 	%rd73, %rd72, %rd34;
	shl.b64 	%rd74, %rd73, 2;
	add.s64 	%rd75, %rd37, %rd74;
	ld.global.f32 	%f829, [%rd75];
	mul.f32 	%f830, %f974, %f829;
	fma.rn.f32 	%f831, %f973, %f1086, %f830;
	st.global.f32 	[%rd75], %f831;
	ld.global.f32 	%f832, [%rd75+4];
	mul.f32 	%f833, %f974, %f832;
	fma.rn.f32 	%f834, %f973, %f1085, %f833;
	st.global.f32 	[%rd75+4], %f834;
	add.s32 	%r72, %r65, %r116;
	cvt.s64.s32 	%rd76, %r72;
	add.s64 	%rd77, %rd76, %rd34;
	shl.b64 	%rd78, %rd77, 2;
	add.s64 	%rd79, %rd37, %rd78;
	ld.global.f32 	%f835, [%rd79];
	mul.f32 	%f836, %f974, %f835;
	fma.rn.f32 	%f837, %f973, %f1084, %f836;
	st.global.f32 	[%rd79], %f837;
	add.s32 	%r73, %r72, 1;
	cvt.s64.s32 	%rd80, %r73;
	add.s64 	%rd81, %rd80, %rd34;
	shl.b64 	%rd82, %rd81, 2;
	add.s64 	%rd83, %rd37, %rd82;
	ld.global.f32 	%f838, [%rd83];
	mul.f32 	%f839, %f974, %f838;
	fma.rn.f32 	%f840, %f973, %f1083, %f839;
	st.global.f32 	[%rd83], %f840;
	add.s32 	%r74, %r72, 2;
	cvt.s64.s32 	%rd84, %r74;
	add.s64 	%rd85, %rd84, %rd34;
	shl.b64 	%rd86, %rd85, 2;
	add.s64 	%rd87, %rd37, %rd86;
	ld.global.f32 	%f841, [%rd87];
	mul.f32 	%f842, %f974, %f841;
	fma.rn.f32 	%f843, %f973, %f1082, %f842;
	st.global.f32 	[%rd87], %f843;
	add.s32 	%r75, %r72, 3;
	cvt.s64.s32 	%rd88, %r75;
	add.s64 	%rd89, %rd88, %rd34;
	shl.b64 	%rd90, %rd89, 2;
	add.s64 	%rd91, %rd37, %rd90;
	ld.global.f32 	%f844, [%rd91];
	mul.f32 	%f845, %f974, %f844;
	fma.rn.f32 	%f846, %f973, %f1081, %f845;
	st.global.f32 	[%rd91], %f846;
	add.s32 	%r76, %r72, 4;
	cvt.s64.s32 	%rd92, %r76;
	add.s64 	%rd93, %rd92, %rd34;
	shl.b64 	%rd94, %rd93, 2;
	add.s64 	%rd95, %rd37, %rd94;
	ld.global.f32 	%f847, [%rd95];
	mul.f32 	%f848, %f974, %f847;
	fma.rn.f32 	%f849, %f973, %f1080, %f848;
	st.global.f32 	[%rd95], %f849;
	add.s32 	%r77, %r72, 5;
	cvt.s64.s32 	%rd96, %r77;
	add.s64 	%rd97, %rd96, %rd34;
	shl.b64 	%rd98, %rd97, 2;
	add.s64 	%rd99, %rd37, %rd98;
	ld.global.f32 	%f850, [%rd99];
	mul.f32 	%f851, %f974, %f850;
	fma.rn.f32 	%f852, %f973, %f1079, %f851;
	st.global.f32 	[%rd99], %f852;
	add.s32 	%r78, %r71, %r116;
	cvt.s64.s32 	%rd100, %r78;
	add.s64 	%rd101, %rd100, %rd34;
	shl.b64 	%rd102, %rd101, 2;
	add.s64 	%rd103, %rd37, %rd102;
	ld.global.f32 	%f853, [%rd103];
	mul.f32 	%f854, %f974, %f853;
	fma.rn.f32 	%f855, %f973, %f1078, %f854;
	st.global.f32 	[%rd103], %f855;
	add.s32 	%r79, %r78, 1;
	cvt.s64.s32 	%rd104, %r79;
	add.s64 	%rd105, %rd104, %rd34;
	shl.b64 	%rd106, %rd105, 2;
	add.s64 	%rd107, %rd37, %rd106;
	ld.global.f32 	%f856, [%rd107];
	mul.f32 	%f857, %f974, %f856;
	fma.rn.f32 	%f858, %f973, %f1077, %f857;
	st.global.f32 	[%rd107], %f858;
	add.s32 	%r80, %r78, 2;
	cvt.s64.s32 	%rd108, %r80;
	add.s64 	%rd109, %rd108, %rd34;
	shl.b64 	%rd110, %rd109, 2;
	add.s64 	%rd111, %rd37, %rd110;
	ld.global.f32 	%f859, [%rd111];
	mul.f32 	%f860, %f974, %f859;
	fma.rn.f32 	%f861, %f973, %f1076, %f860;
	st.global.f32 	[%rd111], %f861;
	add.s32 	%r81, %r78, 3;
	cvt.s64.s32 	%rd112, %r81;
	add.s64 	%rd113, %rd112, %rd34;
	shl.b64 	%rd114, %rd113, 2;
	add.s64 	%rd115, %rd37, %rd114;
	ld.global.f32 	%f862, [%rd115];
	mul.f32 	%f863, %f974, %f862;
	fma.rn.f32 	%f864, %f973, %f1075, %f863;
	st.global.f32 	[%rd115], %f864;
	add.s32 	%r82, %r78, 4;
	cvt.s64.s32 	%rd116, %r82;
	add.s64 	%rd117, %rd116, %rd34;
	shl.b64 	%rd118, %rd117, 2;
	add.s64 	%rd119, %rd37, %rd118;
	ld.global.f32 	%f865, [%rd119];
	mul.f32 	%f866, %f974, %f865;
	fma.rn.f32 	%f867, %f973, %f1074, %f866;
	st.global.f32 	[%rd119], %f867;
	add.s32 	%r83, %r78, 5;
	cvt.s64.s32 	%rd120, %r83;
	add.s64 	%rd121, %rd120, %rd34;
	shl.b64 	%rd122, %rd121, 2;
	add.s64 	%rd123, %rd37, %rd122;
	ld.global.f32 	%f868, [%rd123];
	mul.f32 	%f869, %f974, %f868;
	fma.rn.f32 	%f870, %f973, %f1073, %f869;
	st.global.f32 	[%rd123], %f870;
	add.s32 	%r84, %r78, 6;
	cvt.s64.s32 	%rd124, %r84;
	add.s64 	%rd125, %rd124, %rd34;
	shl.b64 	%rd126, %rd125, 2;
	add.s64 	%rd127, %rd37, %rd126;
	ld.global.f32 	%f871, [%rd127];
	mul.f32 	%f872, %f974, %f871;
	fma.rn.f32 	%f873, %f973, %f1072, %f872;
	st.global.f32 	[%rd127], %f873;
	add.s32 	%r85, %r78, 7;
	cvt.s64.s32 	%rd128, %r85;
	add.s64 	%rd129, %rd128, %rd34;
	shl.b64 	%rd130, %rd129, 2;
	add.s64 	%rd131, %rd37, %rd130;
	ld.global.f32 	%f874, [%rd131];
	mul.f32 	%f875, %f974, %f874;
	fma.rn.f32 	%f876, %f973, %f1071, %f875;
	st.global.f32 	[%rd131], %f876;
	add.s32 	%r86, %r78, %r116;
	cvt.s64.s32 	%rd132, %r86;
	add.s64 	%rd133, %rd132, %rd34;
	shl.b64 	%rd134, %rd133, 2;
	add.s64 	%rd135, %rd37, %rd134;
	ld.global.f32 	%f877, [%rd135];
	mul.f32 	%f878, %f974, %f877;
	fma.rn.f32 	%f879, %f973, %f1070, %f878;
	st.global.f32 	[%rd135], %f879;
	ld.global.f32 	%f880, [%rd135+4];
	mul.f32 	%f881, %f974, %f880;
	fma.rn.f32 	%f882, %f973, %f1069, %f881;
	st.global.f32 	[%rd135+4], %f882;
	ld.global.f32 	%f883, [%rd135+8];
	mul.f32 	%f884, %f974, %f883;
	fma.rn.f32 	%f885, %f973, %f1068, %f884;
	st.global.f32 	[%rd135+8], %f885;
	ld.global.f32 	%f886, [%rd135+12];
	mul.f32 	%f887, %f974, %f886;
	fma.rn.f32 	%f888, %f973, %f1067, %f887;
	st.global.f32 	[%rd135+12], %f888;
	add.s32 	%r87, %r82, %r116;
	cvt.s64.s32 	%rd136, %r87;
	add.s64 	%rd137, %rd136, %rd34;
	shl.b64 	%rd138, %rd137, 2;
	add.s64 	%rd139, %rd37, %rd138;
	ld.global.f32 	%f889, [%rd139];
	mul.f32 	%f890, %f974, %f889;
	fma.rn.f32 	%f891, %f973, %f1066, %f890;
	st.global.f32 	[%rd139], %f891;
	add.s32 	%r88, %r87, 1;
	cvt.s64.s32 	%rd140, %r88;
	add.s64 	%rd141, %rd140, %rd34;
	shl.b64 	%rd142, %rd141, 2;
	add.s64 	%rd143, %rd37, %rd142;
	ld.global.f32 	%f892, [%rd143];
	mul.f32 	%f893, %f974, %f892;
	fma.rn.f32 	%f894, %f973, %f1065, %f893;
	st.global.f32 	[%rd143], %f894;
	add.s32 	%r89, %r87, 2;
	cvt.s64.s32 	%rd144, %r89;
	add.s64 	%rd145, %rd144, %rd34;
	shl.b64 	%rd146, %rd145, 2;
	add.s64 	%rd147, %rd37, %rd146;
	ld.global.f32 	%f895, [%rd147];
	mul.f32 	%f896, %f974, %f895;
	fma.rn.f32 	%f897, %f973, %f1064, %f896;
	st.global.f32 	[%rd147], %f897;
	add.s32 	%r90, %r87, 3;
	cvt.s64.s32 	%rd148, %r90;
	add.s64 	%rd149, %rd148, %rd34;
	shl.b64 	%rd150, %rd149, 2;
	add.s64 	%rd151, %rd37, %rd150;
	ld.global.f32 	%f898, [%rd151];
	mul.f32 	%f899, %f974, %f898;
	fma.rn.f32 	%f900, %f973, %f1063, %f899;
	st.global.f32 	[%rd151], %f900;
	add.s32 	%r91, %r86, %r116;
	cvt.s64.s32 	%rd152, %r91;
	add.s64 	%rd153, %rd152, %rd34;
	shl.b64 	%rd154, %rd153, 2;
	add.s64 	%rd155, %rd37, %rd154;
	ld.global.f32 	%f901, [%rd155];
	mul.f32 	%f902, %f974, %f901;
	fma.rn.f32 	%f903, %f973, %f1062, %f902;
	st.global.f32 	[%rd155], %f903;
	add.s32 	%r92, %r91, 1;
	cvt.s64.s32 	%rd156, %r92;
	add.s64 	%rd157, %rd156, %rd34;
	shl.b64 	%rd158, %rd157, 2;
	add.s64 	%rd159, %rd37, %rd158;
	ld.global.f32 	%f904, [%rd159];
	mul.f32 	%f905, %f974, %f904;
	fma.rn.f32 	%f906, %f973, %f1061, %f905;
	st.global.f32 	[%rd159], %f906;
	add.s32 	%r93, %r91, 2;
	cvt.s64.s32 	%rd160, %r93;
	add.s64 	%rd161, %rd160, %rd34;
	shl.b64 	%rd162, %rd161, 2;
	add.s64 	%rd163, %rd37, %rd162;
	ld.global.f32 	%f907, [%rd163];
	mul.f32 	%f908, %f974, %f907;
	fma.rn.f32 	%f909, %f973, %f1060, %f908;
	st.global.f32 	[%rd163], %f909;
	add.s32 	%r94, %r91, 3;
	cvt.s64.s32 	%rd164, %r94;
	add.s64 	%rd165, %rd164, %rd34;
	shl.b64 	%rd166, %rd165, 2;
	add.s64 	%rd167, %rd37, %rd166;
	ld.global.f32 	%f910, [%rd167];
	mul.f32 	%f911, %f974, %f910;
	fma.rn.f32 	%f912, %f973, %f1059, %f911;
	st.global.f32 	[%rd167], %f912;
	add.s32 	%r95, %r91, 4;
	cvt.s64.s32 	%rd168, %r95;
	add.s64 	%rd169, %rd168, %rd34;
	shl.b64 	%rd170, %rd169, 2;
	add.s64 	%rd171, %rd37, %rd170;
	ld.global.f32 	%f913, [%rd171];
	mul.f32 	%f914, %f974, %f913;
	fma.rn.f32 	%f915, %f973, %f1058, %f914;
	st.global.f32 	[%rd171], %f915;
	add.s32 	%r96, %r91, 5;
	cvt.s64.s32 	%rd172, %r96;
	add.s64 	%rd173, %rd172, %rd34;
	shl.b64 	%rd174, %rd173, 2;
	add.s64 	%rd175, %rd37, %rd174;
	ld.global.f32 	%f916, [%rd175];
	mul.f32 	%f917, %f974, %f916;
	fma.rn.f32 	%f918, %f973, %f1057, %f917;
	st.global.f32 	[%rd175], %f918;
	add.s32 	%r97, %r91, 6;
	cvt.s64.s32 	%rd176, %r97;
	add.s64 	%rd177, %rd176, %rd34;
	shl.b64 	%rd178, %rd177, 2;
	add.s64 	%rd179, %rd37, %rd178;
	ld.global.f32 	%f919, [%rd179];
	mul.f32 	%f920, %f974, %f919;
	fma.rn.f32 	%f921, %f973, %f1056, %f920;
	st.global.f32 	[%rd179], %f921;
	add.s32 	%r98, %r91, 7;
	cvt.s64.s32 	%rd180, %r98;
	add.s64 	%rd181, %rd180, %rd34;
	shl.b64 	%rd182, %rd181, 2;
	add.s64 	%rd183, %rd37, %rd182;
	ld.global.f32 	%f922, [%rd183];
	mul.f32 	%f923, %f974, %f922;
	fma.rn.f32 	%f924, %f973, %f1055, %f923;
	st.global.f32 	[%rd183], %f924;
	add.s32 	%r99, %r91, %r116;
	cvt.s64.s32 	%rd184, %r99;
	add.s64 	%rd185, %rd184, %rd34;
	shl.b64 	%rd186, %rd185, 2;
	add.s64 	%rd187, %rd37, %rd186;
	ld.global.f32 	%f925, [%rd187];
	mul.f32 	%f926, %f974, %f925;
	fma.rn.f32 	%f927, %f973, %f1054, %f926;
	st.global.f32 	[%rd187], %f927;
	ld.global.f32 	%f928, [%rd187+4];
	mul.f32 	%f929, %f974, %f928;
	fma.rn.f32 	%f930, %f973, %f1053, %f929;
	st.global.f32 	[%rd187+4], %f930;
	add.s32 	%r100, %r93, %r116;
	cvt.s64.s32 	%rd188, %r100;
	add.s64 	%rd189, %rd188, %rd34;
	shl.b64 	%rd190, %rd189, 2;
	add.s64 	%rd191, %rd37, %rd190;
	ld.global.f32 	%f931, [%rd191];
	mul.f32 	%f932, %f974, %f931;
	fma.rn.f32 	%f933, %f973, %f1052, %f932;
	st.global.f32 	[%rd191], %f933;
	add.s32 	%r101, %r100, 1;
	cvt.s64.s32 	%rd192, %r101;
	add.s64 	%rd193, %rd192, %rd34;
	shl.b64 	%rd194, %rd193, 2;
	add.s64 	%rd195, %rd37, %rd194;
	ld.global.f32 	%f934, [%rd195];
	mul.f32 	%f935, %f974, %f934;
	fma.rn.f32 	%f936, %f973, %f1051, %f935;
	st.global.f32 	[%rd195], %f936;
	add.s32 	%r102, %r100, 2;
	cvt.s64.s32 	%rd196, %r102;
	add.s64 	%rd197, %rd196, %rd34;
	shl.b64 	%rd198, %rd197, 2;
	add.s64 	%rd199, %rd37, %rd198;
	ld.global.f32 	%f937, [%rd199];
	mul.f32 	%f938, %f974, %f937;
	fma.rn.f32 	%f939, %f973, %f1050, %f938;
	st.global.f32 	[%rd199], %f939;
	add.s32 	%r103, %r100, 3;
	cvt.s64.s32 	%rd200, %r103;
	add.s64 	%rd201, %rd200, %rd34;
	shl.b64 	%rd202, %rd201, 2;
	add.s64 	%rd203, %rd37, %rd202;
	ld.global.f32 	%f940, [%rd203];
	mul.f32 	%f941, %f974, %f940;
	fma.rn.f32 	%f942, %f973, %f1049, %f941;
	st.global.f32 	[%rd203], %f942;
	add.s32 	%r104, %r100, 4;
	cvt.s64.s32 	%rd204, %r104;
	add.s64 	%rd205, %rd204, %rd34;
	shl.b64 	%rd206, %rd205, 2;
	add.s64 	%rd207, %rd37, %rd206;
	ld.global.f32 	%f943, [%rd207];
	mul.f32 	%f944, %f974, %f943;
	fma.rn.f32 	%f945, %f973, %f1048, %f944;
	st.global.f32 	[%rd207], %f945;
	add.s32 	%r105, %r100, 5;
	cvt.s64.s32 	%rd208, %r105;
	add.s64 	%rd209, %rd208, %rd34;
	shl.b64 	%rd210, %rd209, 2;
	add.s64 	%rd211, %rd37, %rd210;
	ld.global.f32 	%f946, [%rd211];
	mul.f32 	%f947, %f974, %f946;
	fma.rn.f32 	%f948, %f973, %f1047, %f947;
	st.global.f32 	[%rd211], %f948;
	add.s32 	%r106, %r99, %r116;
	cvt.s64.s32 	%rd212, %r106;
	add.s64 	%rd213, %rd212, %rd34;
	shl.b64 	%rd214, %rd213, 2;
	add.s64 	%rd215, %rd37, %rd214;
	ld.global.f32 	%f949, [%rd215];
	mul.f32 	%f950, %f974, %f949;
	fma.rn.f32 	%f951, %f973, %f1046, %f950;
	st.global.f32 	[%rd215], %f951;
	add.s32 	%r107, %r106, 1;
	cvt.s64.s32 	%rd216, %r107;
	add.s64 	%rd217, %rd216, %rd34;
	shl.b64 	%rd218, %rd217, 2;
	add.s64 	%rd219, %rd37, %rd218;
	ld.global.f32 	%f952, [%rd219];
	mul.f32 	%f953, %f974, %f952;
	fma.rn.f32 	%f954, %f973, %f1045, %f953;
	st.global.f32 	[%rd219], %f954;
	add.s32 	%r108, %r106, 2;
	cvt.s64.s32 	%rd220, %r108;
	add.s64 	%rd221, %rd220, %rd34;
	shl.b64 	%rd222, %rd221, 2;
	add.s64 	%rd223, %rd37, %rd222;
	ld.global.f32 	%f955, [%rd223];
	mul.f32 	%f956, %f974, %f955;
	fma.rn.f32 	%f957, %f973, %f1044, %f956;
	st.global.f32 	[%rd223], %f957;
	add.s32 	%r109, %r106, 3;
	cvt.s64.s32 	%rd224, %r109;
	add.s64 	%rd225, %rd224, %rd34;
	shl.b64 	%rd226, %rd225, 2;
	add.s64 	%rd227, %rd37, %rd226;
	ld.global.f32 	%f958, [%rd227];
	mul.f32 	%f959, %f974, %f958;
	fma.rn.f32 	%f960, %f973, %f1043, %f959;
	st.global.f32 	[%rd227], %f960;
	add.s32 	%r110, %r106, 4;
	cvt.s64.s32 	%rd228, %r110;
	add.s64 	%rd229, %rd228, %rd34;
	shl.b64 	%rd230, %rd229, 2;
	add.s64 	%rd231, %rd37, %rd230;
	ld.global.f32 	%f961, [%rd231];
	mul.f32 	%f962, %f974, %f961;
	fma.rn.f32 	%f963, %f973, %f1042, %f962;
	st.global.f32 	[%rd231], %f963;
	add.s32 	%r111, %r106, 5;
	cvt.s64.s32 	%rd232, %r111;
	add.s64 	%rd233, %rd232, %rd34;
	shl.b64 	%rd234, %rd233, 2;
	add.s64 	%rd235, %rd37, %rd234;
	ld.global.f32 	%f964, [%rd235];
	mul.f32 	%f965, %f974, %f964;
	fma.rn.f32 	%f966, %f973, %f1041, %f965;
	st.global.f32 	[%rd235], %f966;
	add.s32 	%r112, %r106, 6;
	cvt.s64.s32 	%rd236, %r112;
	add.s64 	%rd237, %rd236, %rd34;
	shl.b64 	%rd238, %rd237, 2;
	add.s64 	%rd239, %rd37, %rd238;
	ld.global.f32 	%f967, [%rd239];
	mul.f32 	%f968, %f974, %f967;
	fma.rn.f32 	%f969, %f973, %f1040, %f968;
	st.global.f32 	[%rd239], %f969;
	add.s32 	%r113, %r106, 7;
	cvt.s64.s32 	%rd240, %r113;
	add.s64 	%rd241, %rd240, %rd34;
	shl.b64 	%rd242, %rd241, 2;
	add.s64 	%rd243, %rd37, %rd242;
	ld.global.f32 	%f970, [%rd243];
	mul.f32 	%f971, %f974, %f970;
	fma.rn.f32 	%f972, %f973, %f1039, %f971;
	st.global.f32 	[%rd243], %f972;
	ret;

}


// ===== COMPILED SASS (sm_100) =====

	.target	sm_100

	.elftype	@"ET_EXEC"


//--------------------- .note.nv.tkinfo           --------------------------
	.section	.note.nv.tkinfo,"",@"SHT_NOTE"
	.sectionflags	@"SHF_NOTE_NV_TKINFO"
	.tkinfo
        /*0018*/ 	.word	0x00000002
        /*0030*/ 	.string	""
        /*0030*/ 	.string	"ptxas"
        /*0030*/ 	.string	"Cuda compilation tools, release 13.0, V13.0.88"
        /*0030*/ 	.string	"Build cuda_13.0.r13.0/compiler.36424714_0"
        /*0030*/ 	.string	"-arch sm_100 -m 64 "



//--------------------- .note.nv.cuinfo           --------------------------
	.section	.note.nv.cuinfo,"",@"SHT_NOTE"
	.sectionflags	@"SHF_NOTE_NV_CUINFO"
        /*0018*/ 	.short	0x0002
        /*001a*/ 	.short	0x0064
        /*001c*/ 	.short	0x0082
	.zero		2


//--------------------- .nv.info                  --------------------------
	.section	.nv.info,"",@"SHT_CUDA_INFO"
	.align	4


	//----- nvinfo : EIATTR_REGCOUNT
	.align		4
        /*0000*/ 	.byte	0x04, 0x2f
        /*0002*/ 	.short	(.L_1 - .L_0)
	.align		4
.L_0:
        /*0004*/ 	.word	index@(_Z8sgemm_v3ILi128ELi128ELi8ELi8ELi8EEvPfS0_S0_iiiff)
        /*0008*/ 	.word	0x0000007f


	//----- nvinfo : EIATTR_FRAME_SIZE
	.align		4
.L_1:
        /*000c*/ 	.byte	0x04, 0x11
        /*000e*/ 	.short	(.L_3 - .L_2)
	.align		4
.L_2:
        /*0010*/ 	.word	index@(_Z8sgemm_v3ILi128ELi128ELi8ELi8ELi8EEvPfS0_S0_iiiff)
        /*0014*/ 	.word	0x00000000


	//----- nvinfo : EIATTR_MIN_STACK_SIZE
	.align		4
.L_3:
        /*0018*/ 	.byte	0x04, 0x12
        /*001a*/ 	.short	(.L_5 - .L_4)
	.align		4
.L_4:
        /*001c*/ 	.word	index@(_Z8sgemm_v3ILi128ELi128ELi8ELi8ELi8EEvPfS0_S0_iiiff)
        /*0020*/ 	.word	0x00000000
.L_5:


//--------------------- .nv.compat                --------------------------
	.section	.nv.compat,"",@"SHT_CUDA_COMPAT_INFO"
	.align	4
        /*0000*/ 	.byte	0x02, 0x09, 0x00, 0x00, 0x02, 0x02, 0x01, 0x00, 0x02, 0x05, 0x05, 0x00, 0x03, 0x07, 0x01, 0x01
        /*0010*/ 	.byte	0x02, 0x03, 0x00, 0x00, 0x02, 0x06, 0x01, 0x00, 0x04, 0x0b, 0x08, 0x00, 0x09, 0x00, 0x00, 0x00
        /*0020*/ 	.byte	0x00, 0x00, 0x00, 0x00


//--------------------- .nv.info._Z8sgemm_v3ILi128ELi128ELi8ELi8ELi8EEvPfS0_S0_iiiff --------------------------
	.section	.nv.info._Z8sgemm_v3ILi128ELi128ELi8ELi8ELi8EEvPfS0_S0_iiiff,"",@"SHT_CUDA_INFO"
	.sectionflags	@""
	.align	4


	//----- nvinfo : EIATTR_CUDA_API_VERSION
	.align		4
        /*0000*/ 	.byte	0x04, 0x37
        /*0002*/ 	.short	(.L_7 - .L_6)
.L_6:
        /*0004*/ 	.word	0x00000082


	//----- nvinfo : EIATTR_KPARAM_INFO
	.align		4
.L_7:
        /*0008*/ 	.byte	0x04, 0x17
        /*000a*/ 	.short	(.L_9 - .L_8)
.L_8:
        /*000c*/ 	.word	0x00000000
        /*0010*/ 	.short	0x0007
        /*0012*/ 	.short	0x0028
        /*0014*/ 	.byte	0x00, 0xf0, 0x11, 0x00


	//----- nvinfo : EIATTR_KPARAM_INFO
	.align		4
.L_9:
        /*0018*/ 	.byte	0x04, 0x17
        /*001a*/ 	.short	(.L_11 - .L_10)
.L_10:
        /*001c*/ 	.word	0x00000000
        /*0020*/ 	.short	0x0006
        /*0022*/ 	.short	0x0024
        /*0024*/ 	.byte	0x00, 0xf0, 0x11, 0x00


	//----- nvinfo : EIATTR_KPARAM_INFO
	.align		4
.L_11:
        /*0028*/ 	.byte	0x04, 0x17
        /*002a*/ 	.short	(.L_13 - .L_12)
.L_12:
        /*002c*/ 	.word	0x00000000
        /*0030*/ 	.short	0x0005
        /*0032*/ 	.short	0x0020
        /*0034*/ 	.byte	0x00, 0xf0, 0x11, 0x00


	//----- nvinfo : EIATTR_KPARAM_INFO
	.align		4
.L_13:
        /*0038*/ 	.byte	0x04, 0x17
        /*003a*/ 	.short	(.L_15 - .L_14)
.L_14:
        /*003c*/ 	.word	0x00000000
        /*0040*/ 	.short	0x0004
        /*0042*/ 	.short	0x001c
        /*0044*/ 	.byte	0x00, 0xf0, 0x11, 0x00


	//----- nvinfo : EIATTR_KPARAM_INFO
	.align		4
.L_15:
        /*0048*/ 	.byte	0x04, 0x17
        /*004a*/ 	.short	(.L_17 - .L_16)
.L_16:
        /*004c*/ 	.word	0x00000000
        /*0050*/ 	.short	0x0003
        /*0052*/ 	.short	0x0018
        /*0054*/ 	.byte	0x00, 0xf0, 0x11, 0x00


	//----- nvinfo : EIATTR_KPARAM_INFO
	.align		4
.L_17:
        /*0058*/ 	.byte	0x04, 0x17
        /*005a*/ 	.short	(.L_19 - .L_18)
.L_18:
        /*005c*/ 	.word	0x00000000
        /*0060*/ 	.short	0x0002
        /*0062*/ 	.short	0x0010
        /*0064*/ 	.byte	0x00, 0xf5, 0x21, 0x00


	//----- nvinfo : EIATTR_KPARAM_INFO
	.align		4
.L_19:
        /*0068*/ 	.byte	0x04, 0x17
        /*006a*/ 	.short	(.L_21 - .L_20)
.L_20:
        /*006c*/ 	.word	0x00000000
        /*0070*/ 	.short	0x0001
        /*0072*/ 	.short	0x0008
        /*0074*/ 	.byte	0x00, 0xf5, 0x21, 0x00


	//----- nvinfo : EIATTR_KPARAM_INFO
	.align		4
.L_21:
        /*0078*/ 	.byte	0x04, 0x17
        /*007a*/ 	.short	(.L_23 - .L_22)
.L_22:
        /*007c*/ 	.word	0x00000000
        /*0080*/ 	.short	0x0000
        /*0082*/ 	.short	0x0000
        /*0084*/ 	.byte	0x00, 0xf5, 0x21, 0x00


	//----- nvinfo : EIATTR_SPARSE_MMA_MASK
	.align		4
.L_23:
        /*0088*/ 	.byte	0x03, 0x50
        /*008a*/ 	.short	0x0000


	//----- nvinfo : EIATTR_MAXREG_COUNT
	.align		4
        /*008c*/ 	.byte	0x03, 0x1b
        /*008e*/ 	.short	0x00ff


	//----- nvinfo : EIATTR_NUM_BARRIERS
	.align		4
        /*0090*/ 	.byte	0x02, 0x4c
        /*0092*/ 	.byte	0x01
	.zero		1


	//----- nvinfo : EIATTR_MERCURY_ISA_VERSION
	.align		4
        /*0094*/ 	.byte	0x03, 0x5f
        /*0096*/ 	.short	0x0101


	//----- nvinfo : EIATTR_VRC_CTA_INIT_COUNT
	.align		4
        /*0098*/ 	.byte	0x02, 0x4a
	.zero		1
	.zero		1


	//----- nvinfo : EIATTR_EXIT_INSTR_OFFSETS
	.align		4
        /*009c*/ 	.byte	0x04, 0x1c
        /*009e*/ 	.short	(.L_25 - .L_24)


	//   ....[0]....
.L_24:
        /*00a0*/ 	.word	0x00004b50


	//----- nvinfo : EIATTR_CBANK_PARAM_SIZE
	.align		4
.L_25:
        /*00a4*/ 	.byte	0x03, 0x19
        /*00a6*/ 	.short	0x002c


	//----- nvinfo : EIATTR_PARAM_CBANK
	.align		4
        /*00a8*/ 	.byte	0x04, 0x0a
        /*00aa*/ 	.short	(.L_27 - .L_26)
	.align		4
.L_26:
        /*00ac*/ 	.word	index@(.nv.constant0._Z8sgemm_v3ILi128ELi128ELi8ELi8ELi8EEvPfS0_S0_iiiff)
        /*00b0*/ 	.short	0x0380
        /*00b2*/ 	.short	0x002c


	//----- nvinfo : EIATTR_SW_WAR
	.align		4
.L_27:
        /*00b4*/ 	.byte	0x04, 0x36
        /*00b6*/ 	.short	(.L_29 - .L_28)
.L_28:
        /*00b8*/ 	.word	0x00000008
.L_29:


//--------------------- .nv.callgraph             --------------------------
	.section	.nv.callgraph,"",@"SHT_CUDA_CALLGRAPH"
	.align	4
	.sectionentsize	8
	.align		4
        /*0000*/ 	.word	0x00000000
	.align		4
        /*0004*/ 	.word	0xffffffff
	.align		4
        /*0008*/ 	.word	0x00000000
	.align		4
        /*000c*/ 	.word	0xfffffffe
	.align		4
        /*0010*/ 	.word	0x00000000
	.align		4
        /*0014*/ 	.word	0xfffffffd
	.align		4
        /*0018*/ 	.word	0x00000000
	.align		4
        /*001c*/ 	.word	0xfffffffc


//--------------------- .text._Z8sgemm_v3ILi128ELi128ELi8ELi8ELi8EEvPfS0_S0_iiiff --------------------------
	.section	.text._Z8sgemm_v3ILi128ELi128ELi8ELi8ELi8EEvPfS0_S0_iiiff,"ax",@progbits
	.align	128
        .global         _Z8sgemm_v3ILi128ELi128ELi8ELi8ELi8EEvPfS0_S0_iiiff
        .type           _Z8sgemm_v3ILi128ELi128ELi8ELi8ELi8EEvPfS0_S0_iiiff,@function
        .size           _Z8sgemm_v3ILi128ELi128ELi8ELi8ELi8EEvPfS0_S0_iiiff,(.L_x_3 - _Z8sgemm_v3ILi128ELi128ELi8ELi8ELi8EEvPfS0_S0_iiiff)
        .other          _Z8sgemm_v3ILi128ELi128ELi8ELi8ELi8EEvPfS0_S0_iiiff,@"STO_CUDA_ENTRY STV_DEFAULT"
_Z8sgemm_v3ILi128ELi128ELi8ELi8ELi8EEvPfS0_S0_iiiff:
.text._Z8sgemm_v3ILi128ELi128ELi8ELi8ELi8EEvPfS0_S0_iiiff:
[----:B------:R-:W-:Y:S01]  /*0000*/  LDC R1, c[0x0][0x37c] ;  /* 0x0000df00ff017b82 */ /* 0x000fe20000000800 */
[----:B------:R-:W0:Y:S07]  /*0010*/  LDCU UR16, c[0x0][0x3a0] ;  /* 0x00007400ff1077ac */ /* 0x000e2e0008000800 */
[----:B------:R-:W1:Y:S01]  /*0020*/  S2UR UR12, SR_CTAID.Y ;  /* 0x00000000000c79c3 */ /* 0x000e620000002600 */
[----:B------:R-:W2:Y:S01]  /*0030*/  S2R R0, SR_TID.X ;  /* 0x0000000000007919 */ /* 0x000ea20000002100 */
[----:B------:R-:W-:Y:S01]  /*0040*/  HFMA2 R105, -RZ, RZ, 0, 0 ;  /* 0x00000000ff697431 */ /* 0x000fe200000001ff */
[----:B------:R-:W3:Y:S01]  /*0050*/  LDCU.64 UR4, c[0x0][0x380] ;  /* 0x00007000ff0477ac */ /* 0x000ee20008000a00 */
[----:B------:R-:W-:Y:S01]  /*0060*/  HFMA2 R32, -RZ, RZ, 0, 0 ;  /* 0x00000000ff207431 */ /* 0x000fe200000001ff */
[----:B------:R-:W4:Y:S01]  /*0070*/  S2R R2, SR_TID.Y ;  /* 0x0000000000027919 */ /* 0x000f220000002200 */
[----:B------:R-:W-:Y:S01]  /*0080*/  HFMA2 R122, -RZ, RZ, 0, 0 ;  /* 0x00000000ff7a7431 */ /* 0x000fe200000001ff */
[----:B------:R-:W-:Y:S01]  /*0090*/  CS2R R100, SRZ ;  /* 0x0000000000647805 */ /* 0x000fe2000001ff00 */
[----:B------:R-:W1:Y:S01]  /*00a0*/  S2UR UR11, SR_CTAID.X ;  /* 0x00000000000b79c3 */ /* 0x000e620000002500 */
[----:B------:R-:W-:-:S02]  /*00b0*/  CS2R R98, SRZ ;  /* 0x0000000000627805 */ /* 0x000fc4000001ff00 */
[----:B------:R-:W-:Y:S02]  /*00c0*/  CS2R R96, SRZ ;  /* 0x0000000000607805 */ /* 0x000fe4000001ff00 */
[----:B------:R-:W-:Y:S02]  /*00d0*/  CS2R R94, SRZ ;  /* 0x00000000005e7805 */ /* 0x000fe4000001ff00 */
[----:B------:R-:W-:Y:S02]  /*00e0*/  CS2R R92, SRZ ;  /* 0x00000000005c7805 */ /* 0x000fe4000001ff00 */
[----:B------:R-:W-:Y:S02]  /*00f0*/  CS2R R90, SRZ ;  /* 0x00000000005a7805 */ /* 0x000fe4000001ff00 */
[----:B------:R-:W-:Y:S02]  /*0100*/  CS2R R88, SRZ ;  /* 0x0000000000587805 */ /* 0x000fe4000001ff00 */
[----:B------:R-:W-:-:S02]  /*0110*/  CS2R R86, SRZ ;  /* 0x0000000000567805 */ /* 0x000fc4000001ff00 */
[----:B------:R-:W-:Y:S01]  /*0120*/  CS2R R64, SRZ ;  /* 0x0000000000407805 */ /* 0x000fe2000001ff00 */
[----:B0-----:R-:W-:Y:S01]  /*0130*/  UISETP.GE.AND UP0, UPT, UR16, 0x1, UPT ;  /* 0x000000011000788c */ /* 0x001fe2000bf06270 */
[----:B------:R-:W-:Y:S02]  /*0140*/  CS2R R110, SRZ ;  /* 0x00000000006e7805 */ /* 0x000fe4000001ff00 */
[----:B------:R-:W-:Y:S02]  /*0150*/  CS2R R66, SRZ ;  /* 0x0000000000427805 */ /* 0x000fe4000001ff00 */
[----:B------:R-:W-:Y:S02]  /*0160*/  CS2R R62, SRZ ;  /* 0x00000000003e7805 */ /* 0x000fe4000001ff00 */
[----:B------:R-:W-:Y:S02]  /*0170*/  CS2R R60, SRZ ;  /* 0x00000000003c7805 */ /* 0x000fe4000001ff00 */
[----:B------:R-:W-:-:S02]  /*0180*/  CS2R R106, SRZ ;  /* 0x00000000006a7805 */ /* 0x000fc4000001ff00 */
[----:B------:R-:W-:Y:S01]  /*0190*/  CS2R R112, SRZ ;  /* 0x0000000000707805 */ /* 0x000fe2000001ff00 */
[----:B-1----:R-:W-:Y:S01]  /*01a0*/  UIMAD UR6, UR12, UR16, URZ ;  /* 0x000000100c0672a4 */ /* 0x002fe2000f8e02ff */
[----:B------:R-:W-:Y:S02]  /*01b0*/  CS2R R58, SRZ ;  /* 0x00000000003a7805 */ /* 0x000fe4000001ff00 */
[----:B------:R-:W-:Y:S02]  /*01c0*/  CS2R R56, SRZ ;  /* 0x0000000000387805 */ /* 0x000fe4000001ff00 */
[----:B------:R-:W-:Y:S01]  /*01d0*/  MOV R114, RZ ;  /* 0x000000ff00727202 */ /* 0x000fe20000000f00 */
[----:B------:R-:W-:Y:S01]  /*01e0*/  USHF.L.U32 UR6, UR6, 0x7, URZ ;  /* 0x0000000706067899 */ /* 0x000fe200080006ff */
[----:B------:R-:W-:Y:S02]  /*01f0*/  CS2R R108, SRZ ;  /* 0x00000000006c7805 */ /* 0x000fe4000001ff00 */
[----:B------:R-:W-:-:S02]  /*0200*/  CS2R R84, SRZ ;  /* 0x0000000000547805 */ /* 0x000fc4000001ff00 */
[----:B------:R-:W-:Y:S02]  /*0210*/  CS2R R82, SRZ ;  /* 0x0000000000527805 */ /* 0x000fe4000001ff00 */
[----:B------:R-:W-:Y:S02]  /*0220*/  CS2R R102, SRZ ;  /* 0x0000000000667805 */ /* 0x000fe4000001ff00 */
[----:B------:R-:W-:Y:S02]  /*0230*/  CS2R R54, SRZ ;  /* 0x0000000000367805 */ /* 0x000fe4000001ff00 */
[----:B------:R-:W-:Y:S02]  /*0240*/  CS2R R68, SRZ ;  /* 0x0000000000447805 */ /* 0x000fe4000001ff00 */
[----:B------:R-:W-:Y:S02]  /*0250*/  CS2R R52, SRZ ;  /* 0x0000000000347805 */ /* 0x000fe4000001ff00 */
[----:B------:R-:W-:-:S02]  /*0260*/  CS2R R14, SRZ ;  /* 0x00000000000e7805 */ /* 0x000fc4000001ff00 */
[----:B------:R-:W-:Y:S02]  /*0270*/  CS2R R12, SRZ ;  /* 0x00000000000c7805 */ /* 0x000fe4000001ff00 */
[----:B------:R-:W-:Y:S02]  /*0280*/  MOV R9, RZ ;  /* 0x000000ff00097202 */ /* 0x000fe40000000f00 */
[----:B------:R-:W-:Y:S02]  /*0290*/  CS2R R72, SRZ ;  /* 0x0000000000487805 */ /* 0x000fe4000001ff00 */
[----:B------:R-:W-:Y:S02]  /*02a0*/  CS2R R10, SRZ ;  /* 0x00000000000a7805 */ /* 0x000fe4000001ff00 */
[----:B------:R-:W-:Y:S02]  /*02b0*/  MOV R121, RZ ;  /* 0x000000ff00797202 */ /* 0x000fe40000000f00 */
[----:B------:R-:W-:Y:S01]  /*02c0*/  CS2R R70, SRZ ;  /* 0x0000000000467805 */ /* 0x000fe2000001ff00 */
[----:B------:R-:W0:Y:S01]  /*02d0*/  LDCU.64 UR14, c[0x0][0x358] ;  /* 0x00006b00ff0e77ac */ /* 0x000e220008000a00 */
[----:B------:R-:W1:Y:S01]  /*02e0*/  LDCU UR7, c[0x0][0x360] ;  /* 0x00006c00ff0777ac */ /* 0x000e620008000800 */
[----:B---3--:R-:W-:Y:S01]  /*02f0*/  UIMAD.WIDE UR4, UR6, 0x4, UR4 ;  /* 0x00000004060478a5 */ /* 0x008fe2000f8e0204 */
[----:B--2-4-:R-:W-:Y:S11]  /*0300*/  BRA.U !UP0, `(.L_x_0) ;  /* 0x0000002508e07547 */ /* 0x014ff6000b800000 */
[----:B------:R-:W2:Y:S01]  /*0310*/  LDCU UR17, c[0x0][0x39c] ;  /* 0x00007380ff1177ac */ /* 0x000ea20008000800 */
[----:B------:R-:W3:Y:S01]  /*0320*/  LDC.64 R80, c[0x0][0x388] ;  /* 0x0000e200ff507b82 */ /* 0x000ee20000000a00 */
[----:B-1----:R-:W-:Y:S01]  /*0330*/  IMAD R3, R2, UR7, R0 ;  /* 0x0000000702037c24 */ /* 0x002fe2000f8e0200 */
[----:B------:R-:W-:Y:S01]  /*0340*/  MOV R101, RZ ;  /* 0x000000ff00657202 */ /* 0x000fe20000000f00 */
[----:B------:R-:W-:Y:S01]  /*0350*/  USHF.L.U32 UR6, UR11, 0x7, URZ ;  /* 0x000000070b067899 */ /* 0x000fe200080006ff */
[----:B------:R-:W-:Y:S02]  /*0360*/  UMOV UR8, UR4 ;  /* 0x0000000400087c82 */ /* 0x000fe40008000000 */
[C---:B------:R-:W-:Y:S01]  /*0370*/  LOP3.LUT R4, R3.reuse, 0x7f, RZ, 0xc0, !PT ;  /* 0x0000007f03047812 */ /* 0x040fe200078ec0ff */
[----:B------:R-:W-:Y:S01]  /*0380*/  UIMAD.WIDE.U32 UR6, UR6, 0x4, URZ ;  /* 0x00000004060678a5 */ /* 0x000fe2000f8e00ff */
[--C-:B------:R-:W-:Y:S01]  /*0390*/  SHF.R.U32.HI R5, RZ, 0x7, R3.reuse ;  /* 0x00000007ff057819 */ /* 0x100fe20000011603 */
[----:B------:R-:W-:Y:S01]  /*03a0*/  UMOV UR9, UR5 ;  /* 0x0000000500097c82 */ /* 0x000fe20008000000 */
[----:B------:R-:W-:Y:S01]  /*03b0*/  LOP3.LUT R6, R3, 0x7, RZ, 0xc0, !PT ;  /* 0x0000000703067812 */ /* 0x000fe200078ec0ff */
[----:B------:R-:W-:Y:S01]  /*03c0*/  UMOV UR4, URZ ;  /* 0x000000ff00047c82 */ /* 0x000fe20008000000 */
[----:B------:R-:W-:Y:S01]  /*03d0*/  SHF.R.U32.HI R3, RZ, 0x3, R3 ;  /* 0x00000003ff037819 */ /* 0x000fe20000011603 */
[----:B--2---:R-:W-:Y:S01]  /*03e0*/  IMAD R5, R5, UR17, R4 ;  /* 0x0000001105057c24 */ /* 0x004fe2000f8e0204 */
[----:B------:R-:W-:-:S03]  /*03f0*/  MOV R8, UR17 ;  /* 0x0000001100087c02 */ /* 0x000fc60008000f00 */
[----:B------:R-:W-:Y:S01]  /*0400*/  IMAD R6, R3, UR16, R6 ;  /* 0x0000001003067c24 */ /* 0x000fe2000f8e0206 */
[----:B------:R-:W-:Y:S02]  /*0410*/  MOV R4, UR17 ;  /* 0x0000001100047c02 */ /* 0x000fe40008000f00 */
[----:B------:R-:W-:Y:S02]  /*0420*/  MOV R16, UR17 ;  /* 0x0000001100107c02 */ /* 0x000fe40008000f00 */
[-C--:B------:R-:W-:Y:S01]  /*0430*/  LEA R77, R8, R5.reuse, 0x2 ;  /* 0x00000005084d7211 */ /* 0x080fe200078e10ff */
[--C-:B---3--:R-:W-:Y:S01]  /*0440*/  IMAD.WIDE R74, R5, 0x4, R80.reuse ;  /* 0x00000004054a7825 */ /* 0x108fe200078e0250 */
[----:B------:R-:W-:Y:S02]  /*0450*/  LEA R79, R4, R5, 0x1 ;  /* 0x00000005044f7211 */ /* 0x000fe400078e08ff */
[----:B------:R-:W-:Y:S01]  /*0460*/  LEA R7, R16, R77, 0x1 ;  /* 0x0000004d10077211 */ /* 0x000fe200078e08ff */
[----:B------:R-:W-:Y:S01]  /*0470*/  IMAD.WIDE R76, R77, 0x4, R80 ;  /* 0x000000044d4c7825 */ /* 0x000fe200078e0250 */
[----:B------:R-:W-:-:S02]  /*0480*/  MOV R3, UR16 ;  /* 0x0000001000037c02 */ /* 0x000fc40008000f00 */
[----:B------:R-:W-:Y:S01]  /*0490*/  MOV R4, UR16 ;  /* 0x0000001000047c02 */ /* 0x000fe20008000f00 */
[----:B------:R-:W-:Y:S01]  /*04a0*/  IMAD.WIDE R78, R79, 0x4, R80 ;  /* 0x000000044f4e7825 */ /* 0x000fe200078e0250 */
[----:B------:R-:W-:-:S03]  /*04b0*/  LEA R8, R3, R6, 0x5 ;  /* 0x0000000603087211 */ /* 0x000fc600078e28ff */
[----:B------:R-:W-:Y:S01]  /*04c0*/  IMAD.WIDE R80, R7, 0x4, R80 ;  /* 0x0000000407507825 */ /* 0x000fe200078e0250 */
[----:B------:R-:W-:-:S04]  /*04d0*/  MOV R7, UR16 ;  /* 0x0000001000077c02 */ /* 0x000fc80008000f00 */
[----:B------:R-:W-:-:S04]  /*04e0*/  LEA R7, R7, R6, 0x6 ;  /* 0x0000000607077211 */ /* 0x000fc800078e30ff */
[----:B------:R-:W-:-:S07]  /*04f0*/  LEA R3, R4, R7, 0x5 ;  /* 0x0000000704037211 */ /* 0x000fce00078e28ff */
.L_x_1:
[----:B------:R-:W-:Y:S01]  /*0500*/  MOV R5, 0x4 ;  /* 0x0000000400057802 */ /* 0x000fe20000000f00 */
[----:B------:R-:W-:Y:S01]  /*0510*/  HFMA2 R19, -RZ, RZ, 0, 2.384185791015625e-07 ;  /* 0x00000004ff137431 */ /* 0x000fe200000001ff */
[----:B------:R-:W-:Y:S01]  /*0520*/  MOV R26, 0x4 ;  /* 0x00000004001a7802 */ /* 0x000fe20000000f00 */
[----:B------:R-:W-:Y:S02]  /*0530*/  HFMA2 R16, -RZ, RZ, 0, 2.384185791015625e-07 ;  /* 0x00000004ff107431 */ /* 0x000fe400000001ff */
[----:B------:R-:W-:Y:S01]  /*0540*/  IMAD.WIDE.U32 R4, R8, R5, UR8 ;  /* 0x0000000808047e25 */ /* 0x000fe2000f8e0005 */
[----:B------:R-:W-:-:S04]  /*0550*/  IADD3 R20, P2, PT, R74, UR6, RZ ;  /* 0x000000064a147c10 */ /* 0x000fc8000ff5e0ff */
[----:B0-----:R0:W2:Y:S01]  /*0560*/  LDG.E R24, desc[UR14][R4.64] ;  /* 0x0000000e04187981 */ /* 0x0010a2000c1e1900 */
[----:B------:R-:W-:-:S04]  /*0570*/  IMAD.WIDE.U32 R18, R6, R19, UR8 ;  /* 0x0000000806127e25 */ /* 0x000fc8000f8e0013 */
[----:B------:R-:W-:Y:S01]  /*0580*/  IMAD.WIDE.U32 R16, R7, R16, UR8 ;  /* 0x0000000807107e25 */ /* 0x000fe2000f8e0010 */
[----:B------:R1:W3:Y:S03]  /*0590*/  LDG.E R22, desc[UR14][R18.64] ;  /* 0x0000000e12167981 */ /* 0x0002e6000c1e1900 */
[----:B0-----:R-:W-:Y:S01]  /*05a0*/  IMAD.WIDE.U32 R4, R3, R26, UR8 ;  /* 0x0000000803047e25 */ /* 0x001fe2000f8e001a */
[----:B------:R-:W-:Y:S01]  /*05b0*/  IADD3.X R21, PT, PT, R75, UR7, RZ, P2, !PT ;  /* 0x000000074b157c10 */ /* 0x000fe200097fe4ff */
[----:B------:R0:W4:Y:S04]  /*05c0*/  LDG.E R26, desc[UR14][R16.64] ;  /* 0x0000000e101a7981 */ /* 0x000128000c1e1900 */
[----:B------:R5:W4:Y:S01]  /*05d0*/  LDG.E R34, desc[UR14][R4.64] ;  /* 0x0000000e04227981 */ /* 0x000b22000c1e1900 */
[----:B-1----:R-:W-:-:S03]  /*05e0*/  IADD3 R18, P1, PT, R78, UR6, RZ ;  /* 0x000000064e127c10 */ /* 0x002fc6000ff3e0ff */
[----:B------:R1:W4:Y:S01]  /*05f0*/  LDG.E R33, desc[UR14][R20.64] ;  /* 0x0000000e14217981 */ /* 0x000322000c1e1900 */
[----:B0-----:R-:W-:Y:S02]  /*0600*/  IADD3 R16, P0, PT, R76, UR6, RZ ;  /* 0x000000064c107c10 */ /* 0x001fe4000ff1e0ff */
[----:B-----5:R-:W-:Y:S02]  /*0610*/  IADD3 R4, P2, PT, R80, UR6, RZ ;  /* 0x0000000650047c10 */ /* 0x020fe4000ff5e0ff */
[----:B------:R-:W-:Y:S02]  /*0620*/  IADD3.X R19, PT, PT, R79, UR7, RZ, P1, !PT ;  /* 0x000000074f137c10 */ /* 0x000fe40008ffe4ff */
[----:B------:R-:W-:Y:S02]  /*0630*/  IADD3.X R17, PT, PT, R77, UR7, RZ, P0, !PT ;  /* 0x000000074d117c10 */ /* 0x000fe400087fe4ff */
[----:B------:R-:W-:Y:S01]  /*0640*/  IADD3.X R5, PT, PT, R81, UR7, RZ, P2, !PT ;  /* 0x0000000751057c10 */ /* 0x000fe200097fe4ff */
[----:B------:R-:W5:Y:S04]  /*0650*/  LDG.E R35, desc[UR14][R18.64] ;  /* 0x0000000e12237981 */ /* 0x000f68000c1e1900 */
[----:B------:R-:W5:Y:S04]  /*0660*/  LDG.E R37, desc[UR14][R16.64] ;  /* 0x0000000e10257981 */ /* 0x000f68000c1e1900 */
[----:B------:R0:W5:Y:S01]  /*0670*/  LDG.E R39, desc[UR14][R4.64] ;  /* 0x0000000e04277981 */ /* 0x000162000c1e1900 */
[----:B------:R-:W1:Y:S01]  /*0680*/  S2UR UR10, SR_CgaCtaId ;  /* 0x00000000000a79c3 */ /* 0x000e620000008800 */
[----:B------:R-:W0:Y:S02]  /*0690*/  LDCU UR5, c[0x0][0x360] ;  /* 0x00006c00ff0577ac */ /* 0x000e240008000800 */
[----:B0-----:R-:W-:Y:S01]  /*06a0*/  IMAD R23, R2, UR5, R0 ;  /* 0x0000000502177c24 */ /* 0x001fe2000f8e0200 */
[----:B------:R-:W-:-:S02]  /*06b0*/  UMOV UR5, 0x400 ;  /* 0x0000040000057882 */ /* 0x000fc40000000000 */
[----:B-1----:R-:W-:Y:S02]  /*06c0*/  ULEA UR13, UR10, UR5, 0x18 ;  /* 0x000000050a0d7291 */ /* 0x002fe4000f8ec0ff */
[----:B------:R-:W-:Y:S01]  /*06d0*/  SHF.L.U32 R23, R23, 0x2, RZ ;  /* 0x0000000217177819 */ /* 0x000fe200000006ff */
[----:B------:R-:W-:-:S03]  /*06e0*/  UIADD3 UR5, UPT, UPT, UR5, 0x1000, URZ ;  /* 0x0000100005057890 */ /* 0x000fc6000fffe0ff */
[C---:B------:R-:W-:Y:S01]  /*06f0*/  LOP3.LUT R20, R23.reuse, 0x1c, RZ, 0xc0, !PT ;  /* 0x0000001c17147812 */ /* 0x040fe200078ec0ff */
[----:B------:R-:W-:Y:S01]  /*0700*/  ULEA UR5, UR10, UR5, 0x18 ;  /* 0x000000050a057291 */ /* 0x000fe2000f8ec0ff */
[C---:B------:R-:W-:Y:S02]  /*0710*/  LOP3.LUT R21, R23.reuse, 0xffffffe0, RZ, 0xc0, !PT ;  /* 0xffffffe017157812 */ /* 0x040fe400078ec0ff */
[C---:B------:R-:W-:Y:S02]  /*0720*/  LOP3.LUT R4, R23.reuse, 0x1fc, RZ, 0xc0, !PT ;  /* 0x000001fc17047812 */ /* 0x040fe400078ec0ff */
[----:B------:R-:W-:Y:S02]  /*0730*/  LOP3.LUT R23, R23, 0xfffffe00, RZ, 0xc0, !PT ;  /* 0xfffffe0017177812 */ /* 0x000fe400078ec0ff */
[----:B------:R-:W-:Y:S02]  /*0740*/  IADD3 R25, PT, PT, R21, UR13, R20 ;  /* 0x0000000d15197c10 */ /* 0x000fe4000fffe014 */
[----:B------:R-:W-:-:S02]  /*0750*/  IADD3 R36, PT, PT, R23, UR5, R4 ;  /* 0x0000000517247c10 */ /* 0x000fc4000fffe004 */
[----:B------:R-:W-:Y:S02]  /*0760*/  LEA R5, R2, UR13, 0x8 ;  /* 0x0000000d02057c11 */ /* 0x000fe4000f8e40ff */
[----:B------:R-:W-:Y:S01]  /*0770*/  LEA R4, R0, UR5, 0x5 ;  /* 0x0000000500047c11 */ /* 0x000fe2000f8e28ff */
[----:B--2---:R-:W-:Y:S04]  /*0780*/  STS [R25+0x400], R24 ;  /* 0x0004001819007388 */ /* 0x004fe80000000800 */
[----:B---3--:R-:W-:Y:S04]  /*0790*/  STS [R25], R22 ;  /* 0x0000001619007388 */ /* 0x008fe80000000800 */
[----:B----4-:R-:W-:Y:S04]  /*07a0*/  STS [R25+0x800], R26 ;  /* 0x0008001a19007388 */ /* 0x010fe80000000800 */
[----:B------:R-:W-:Y:S04]  /*07b0*/  STS [R25+0xc00], R34 ;  /* 0x000c002219007388 */ /* 0x000fe80000000800 */
[----:B------:R-:W-:Y:S04]  /*07c0*/  STS [R36], R33 ;  /* 0x0000002124007388 */ /* 0x000fe80000000800 */
[----:B-----5:R-:W-:Y:S04]  /*07d0*/  STS [R36+0x400], R35 ;  /* 0x0004002324007388 */ /* 0x020fe80000000800 */
[----:B------:R-:W-:Y:S04]  /*07e0*/  STS [R36+0x800], R37 ;  /* 0x0008002524007388 */ /* 0x000fe80000000800 */
[----:B------:R-:W-:Y:S01]  /*07f0*/  STS [R36+0xc00], R39 ;  /* 0x000c002724007388 */ /* 0x000fe20000000800 */
[----:B------:R-:W-:Y:S06]  /*0800*/  BAR.SYNC.DEFER_BLOCKING 0x0 ;  /* 0x0000000000007b1d */ /* 0x000fec0000010000 */
[----:B------:R-:W-:Y:S04]  /*0810*/  LDS.128 R16, [R5] ;  /* 0x0000000005107984 */ /* 0x000fe80000000c00 */
[----:B------:R-:W0:Y:S04]  /*0820*/  LDS.128 R20, [R4+0x10] ;  /* 0x0000100004147984 */ /* 0x000e280000000c00 */
[----:B------:R-:W1:Y:S04]  /*0830*/  LDS.128 R28, [R4] ;  /* 0x00000000041c7984 */ /* 0x000e680000000c00 */
[----:B------:R-:W2:Y:S04]  /*0840*/  LDS.128 R24, [R5+0x20] ;  /* 0x0000200005187984 */ /* 0x000ea80000000c00 */
[----:B------:R-:W3:Y:S04]  /*0850*/  LDS.128 R40, [R4+0x210] ;  /* 0x0002100004287984 */ /* 0x000ee80000000c00 */
[----:B------:R-:W4:Y:S04]  /*0860*/  LDS.128 R44, [R4+0x200] ;  /* 0x00020000042c7984 */ /* 0x000f280000000c00 */
[----:B------:R-:W5:Y:S04]  /*0870*/  LDS.128 R48, [R5+0x40] ;  /* 0x0000400005307984 */ /* 0x000f680000000c00 */
[----:B------:R-:W5:Y:S01]  /*0880*/  LDS.128 R36, [R5+0x60] ;  /* 0x0000600005247984 */ /* 0x000f620000000c00 */
[C---:B0-----:R-:W-:Y:S01]  /*0890*/  FFMA R33, R16.reuse, R22, R13 ;  /* 0x0000001610217223 */ /* 0x041fe2000000000d */
[C---:B------:R-:W-:Y:S01]  /*08a0*/  FFMA R34, R16.reuse, R23, R15 ;  /* 0x0000001710227223 */ /* 0x040fe2000000000f */
[C---:B------:R-:W-:Y:S01]  /*08b0*/  FFMA R10, R16.reuse, R20, R10 ;  /* 0x00000014100a7223 */ /* 0x040fe2000000000a */
[C---:B------:R-:W-:Y:S01]  /*08c0*/  FFMA R11, R16.reuse, R21, R11 ;  /* 0x00000015100b7223 */ /* 0x040fe2000000000b */
[C---:B-1----:R-:W-:Y:S01]  /*08d0*/  FFMA R71, R16.reuse, R28, R71 ;  /* 0x0000001c10477223 */ /* 0x042fe20000000047 */
[C---:B------:R-:W-:Y:S01]  /*08e0*/  FFMA R70, R16.reuse, R29, R70 ;  /* 0x0000001d10467223 */ /* 0x040fe20000000046 */
[C---:B------:R-:W-:Y:S01]  /*08f0*/  FFMA R72, R16.reuse, R30, R72 ;  /* 0x0000001e10487223 */ /* 0x040fe20000000048 */
[----:B------:R-:W-:Y:S01]  /*0900*/  FFMA R121, R16, R31, R121 ;  /* 0x0000001f10797223 */ /* 0x000fe20000000079 */
[----:B--2---:R-:W-:Y:S01]  /*0910*/  FFMA R73, R28, R24, R73 ;  /* 0x000000181c497223 */ /* 0x004fe20000000049 */
[C---:B------:R-:W-:Y:S01]  /*0920*/  FFMA R122, R24.reuse, R29, R122 ;  /* 0x0000001d187a7223 */ /* 0x040fe2000000007a */
[C---:B------:R-:W-:Y:S01]  /*0930*/  FFMA R84, R24.reuse, R30, R84 ;  /* 0x0000001e18547223 */ /* 0x040fe20000000054 */
[----:B------:R-:W-:Y:S01]  /*0940*/  FFMA R16, R24, R31, R82 ;  /* 0x0000001f18107223 */ /* 0x000fe20000000052 */
[----:B------:R-:W-:Y:S01]  /*0950*/  FFMA R13, R20, R24, R9 ;  /* 0x00000018140d7223 */ /* 0x000fe20000000009 */
[C---:B------:R-:W-:Y:S01]  /*0960*/  FFMA R15, R24.reuse, R21, R12 ;  /* 0x00000015180f7223 */ /* 0x040fe2000000000c */
[C---:B------:R-:W-:Y:S01]  /*0970*/  FFMA R104, R24.reuse, R22, R14 ;  /* 0x0000001618687223 */ /* 0x040fe2000000000e */
[----:B------:R-:W-:Y:S01]  /*0980*/  FFMA R24, R24, R23, R32 ;  /* 0x0000001718187223 */ /* 0x000fe20000000020 */
[C---:B---3--:R-:W-:Y:S01]  /*0990*/  FFMA R9, R17.reuse, R42, R33 ;  /* 0x0000002a11097223 */ /* 0x048fe20000000021 */
[----:B------:R-:W-:-:S02]  /*09a0*/  FFMA R14, R17, R43, R34 ;  /* 0x0000002b110e7223 */ /* 0x000fc40000000022 */
[----:B------:R-:W0:Y:S01]  /*09b0*/  LDS.128 R32, [R5+0x80] ;  /* 0x0000800005207984 */ /* 0x000e220000000c00 */
[----:B----4-:R-:W-:Y:S01]  /*09c0*/  FFMA R71, R44, R17, R71 ;  /* 0x000000112c477223 */ /* 0x010fe20000000047 */
[C---:B------:R-:W-:Y:S01]  /*09d0*/  FFMA R70, R17.reuse, R45, R70 ;  /* 0x0000002d11467223 */ /* 0x040fe20000000046 */
[C---:B------:R-:W-:Y:S01]  /*09e0*/  FFMA R72, R17.reuse, R46, R72 ;  /* 0x0000002e11487223 */ /* 0x040fe20000000048 */
[C---:B------:R-:W-:Y:S01]  /*09f0*/  FFMA R12, R17.reuse, R47, R121 ;  /* 0x0000002f110c7223 */ /* 0x040fe20000000079 */
[----:B------:R-:W-:Y:S01]  /*0a00*/  FFMA R10, R40, R17, R10 ;  /* 0x00000011280a7223 */ /* 0x000fe2000000000a */
[----:B------:R-:W-:Y:S01]  /*0a10*/  FFMA R11, R17, R41, R11 ;  /* 0x00000029110b7223 */ /* 0x000fe2000000000b */
[-C--:B------:R-:W-:Y:S01]  /*0a20*/  FFMA R17, R41, R25.reuse, R15 ;  /* 0x0000001929117223 */ /* 0x080fe2000000000f */
[-C--:B------:R-:W-:Y:S01]  /*0a30*/  FFMA R73, R44, R25.reuse, R73 ;  /* 0x000000192c497223 */ /* 0x080fe20000000049 */
[-C--:B------:R-:W-:Y:S01]  /*0a40*/  FFMA R82, R45, R25.reuse, R122 ;  /* 0x000000192d527223 */ /* 0x080fe2000000007a */
[-C--:B------:R-:W-:Y:S01]  /*0a50*/  FFMA R84, R46, R25.reuse, R84 ;  /* 0x000000192e547223 */ /* 0x080fe20000000054 */
[-C--:B------:R-:W-:Y:S01]  /*0a60*/  FFMA R16, R47, R25.reuse, R16 ;  /* 0x000000192f107223 */ /* 0x080fe20000000010 */
[-C--:B------:R-:W-:Y:S01]  /*0a70*/  FFMA R13, R40, R25.reuse, R13 ;  /* 0x00000019280d7223 */ /* 0x080fe2000000000d */
[-C--:B------:R-:W-:Y:S01]  /*0a80*/  FFMA R15, R42, R25.reuse, R104 ;  /* 0x000000192a0f7223 */ /* 0x080fe20000000068 */
[----:B------:R-:W-:Y:S01]  /*0a90*/  FFMA R25, R43, R25, R24 ;  /* 0x000000192b197223 */ /* 0x000fe20000000018 */
[----:B-----5:R-:W-:Y:S01]  /*0aa0*/  FFMA R115, R28, R48, R52 ;  /* 0x000000301c737223 */ /* 0x020fe20000000034 */
[C---:B------:R-:W-:Y:S01]  /*0ab0*/  FFMA R24, R48.reuse, R29, R53 ;  /* 0x0000001d30187223 */ /* 0x040fe20000000035 */
[C---:B------:R-:W-:Y:S01]  /*0ac0*/  FFMA R53, R48.reuse, R30, R54 ;  /* 0x0000001e30357223 */ /* 0x040fe20000000036 */
[C---:B------:R-:W-:Y:S01]  /*0ad0*/  FFMA R68, R48.reuse, R31, R68 ;  /* 0x0000001f30447223 */ /* 0x040fe20000000044 */
[----:B------:R-:W-:Y:S01]  /*0ae0*/  FFMA R52, R48, R21, R55 ;  /* 0x0000001530347223 */ /* 0x000fe20000000037 */
[----:B------:R-:W-:Y:S01]  /*0af0*/  FFMA R69, R20, R48, R69 ;  /* 0x0000003014457223 */ /* 0x000fe20000000045 */
[C---:B------:R-:W-:Y:S01]  /*0b00*/  FFMA R55, R48.reuse, R22, R103 ;  /* 0x0000001630377223 */ /* 0x040fe20000000067 */
        /* <DEDUP_REMOVED lines=9> */
[----:B------:R-:W-:Y:S01]  /*0ba0*/  FFMA R116, R36, R29, R85 ;  /* 0x0000001d24747223 */ /* 0x000fe20000000055 */
[----:B------:R-:W1:Y:S01]  /*0bb0*/  LDS.128 R52, [R5+0xa0] ;  /* 0x0000a00005347984 */ /* 0x000e620000000c00 */
[----:B------:R-:W-:Y:S01]  /*0bc0*/  FFMA R83, R28, R36, R83 ;  /* 0x000000241c537223 */ /* 0x000fe20000000053 */
[C---:B------:R-:W-:Y:S01]  /*0bd0*/  FFMA R85, R36.reuse, R30, R86 ;  /* 0x0000001e24557223 */ /* 0x040fe20000000056 */
[----:B------:R-:W-:Y:S01]  /*0be0*/  FFMA R86, R36, R31, R108 ;  /* 0x0000001f24567223 */ /* 0x000fe2000000006c */
[----:B------:R-:W-:Y:S01]  /*0bf0*/  FFMA R115, R20, R36, R109 ;  /* 0x0000002414737223 */ /* 0x000fe2000000006d */
[C---:B------:R-:W-:Y:S01]  /*0c00*/  FFMA R118, R36.reuse, R21, R110 ;  /* 0x0000001524767223 */ /* 0x040fe2000000006e */
        /* <DEDUP_REMOVED lines=10> */
[----:B0-----:R-:W-:Y:S01]  /*0cb0*/  FFMA R117, R28, R32, R56 ;  /* 0x000000201c757223 */ /* 0x001fe20000000038 */
[C---:B------:R-:W-:Y:S01]  /*0cc0*/  FFMA R114, R32.reuse, R29, R57 ;  /* 0x0000001d20727223 */ /* 0x040fe20000000039 */
[C---:B------:R-:W-:Y:S01]  /*0cd0*/  FFMA R115, R32.reuse, R30, R58 ;  /* 0x0000001e20737223 */ /* 0x040fe2000000003a */
[----:B------:R-:W-:-:S02]  /*0ce0*/  FFMA R116, R32, R31, R59 ;  /* 0x0000001f20747223 */ /* 0x000fc4000000003b */
[----:B------:R-:W0:Y:S01]  /*0cf0*/  LDS.128 R56, [R5+0xc0] ;  /* 0x0000c00005387984 */ /* 0x000e220000000c00 */
        /* <DEDUP_REMOVED lines=12> */
[----:B-1----:R-:W-:Y:S01]  /*0dc0*/  FFMA R119, R28, R52, R60 ;  /* 0x000000341c777223 */ /* 0x002fe2000000003c */
[C---:B------:R-:W-:Y:S01]  /*0dd0*/  FFMA R118, R52.reuse, R29, R61 ;  /* 0x0000001d34767223 */ /* 0x040fe2000000003d */
[C---:B------:R-:W-:Y:S01]  /*0de0*/  FFMA R113, R52.reuse, R30, R62 ;  /* 0x0000001e34717223 */ /* 0x040fe2000000003e */
[----:B------:R-:W-:-:S02]  /*0df0*/  FFMA R112, R52, R31, R63 ;  /* 0x0000001f34707223 */ /* 0x000fc4000000003f */
[----:B------:R-:W1:Y:S01]  /*0e00*/  LDS.128 R60, [R5+0xe0] ;  /* 0x0000e000053c7984 */ /* 0x000e620000000c00 */
        /* <DEDUP_REMOVED lines=8> */
[----:B------:R-:W-:Y:S01]  /*0e90*/  FFMA R113, R42, R53, R67 ;  /* 0x000000352a717223 */ /* 0x000fe20000000043 */
[----:B0-----:R-:W-:-:S02]  /*0ea0*/  FFMA R122, R28, R56, R64 ;  /* 0x000000381c7a7223 */ /* 0x001fc40000000040 */
[----:B------:R-:W0:Y:S01]  /*0eb0*/  LDS.128 R64, [R4+0x400] ;  /* 0x0004000004407984 */ /* 0x000e220000000c00 */
[C---:B------:R-:W-:Y:S01]  /*0ec0*/  FFMA R88, R56.reuse, R30, R88 ;  /* 0x0000001e38587223 */ /* 0x040fe20000000058 */
[C---:B------:R-:W-:Y:S01]  /*0ed0*/  FFMA R121, R56.reuse, R22, R92 ;  /* 0x0000001638797223 */ /* 0x040fe2000000005c */
[C---:B------:R-:W-:Y:S01]  /*0ee0*/  FFMA R123, R56.reuse, R23, R93 ;  /* 0x00000017387b7223 */ /* 0x040fe2000000005d */
[----:B------:R-:W-:Y:S01]  /*0ef0*/  FFMA R87, R56, R29, R87 ;  /* 0x0000001d38577223 */ /* 0x000fe20000000057 */
[----:B------:R-:W-:Y:S01]  /*0f00*/  FFMA R93, R46, R57, R88 ;  /* 0x000000392e5d7223 */ /* 0x000fe20000000058 */
[-C--:B------:R-:W-:Y:S01]  /*0f10*/  FFMA R119, R44, R53.reuse, R119 ;  /* 0x000000352c777223 */ /* 0x080fe20000000077 */
[----:B------:R-:W-:Y:S01]  /*0f20*/  FFMA R118, R45, R53, R118 ;  /* 0x000000352d767223 */ /* 0x000fe20000000076 */
[----:B------:R-:W-:Y:S01]  /*0f30*/  FFMA R90, R20, R56, R90 ;  /* 0x00000038145a7223 */ /* 0x000fe2000000005a */
[----:B------:R-:W-:Y:S01]  /*0f40*/  FFMA R88, R42, R57, R121 ;  /* 0x000000392a587223 */ /* 0x000fe20000000079 */
[----:B------:R-:W-:Y:S01]  /*0f50*/  FFMA R53, R43, R53, R120 ;  /* 0x000000352b357223 */ /* 0x000fe20000000078 */
[C---:B------:R-:W-:Y:S01]  /*0f60*/  FFMA R120, R56.reuse, R21, R91 ;  /* 0x0000001538787223 */ /* 0x040fe2000000005b */
[----:B------:R-:W-:Y:S01]  /*0f70*/  FFMA R91, R45, R57, R87 ;  /* 0x000000392d5b7223 */ /* 0x000fe20000000057 */
[----:B------:R-:W-:Y:S01]  /*0f80*/  FFMA R89, R56, R31, R89 ;  /* 0x0000001f38597223 */ /* 0x000fe20000000059 */
[-C--:B------:R-:W-:Y:S01]  /*0f90*/  FFMA R87, R40, R57.reuse, R90 ;  /* 0x0000003928577223 */ /* 0x080fe2000000005a */
[----:B------:R-:W-:Y:S01]  /*0fa0*/  FFMA R92, R44, R57, R122 ;  /* 0x000000392c5c7223 */ /* 0x000fe2000000007a */
[----:B-1----:R-:W-:Y:S01]  /*0fb0*/  FFMA R121, R28, R60, R94 ;  /* 0x0000003c1c797223 */ /* 0x002fe2000000005e */
[C---:B------:R-:W-:Y:S01]  /*0fc0*/  FFMA R28, R60.reuse, R29, R95 ;  /* 0x0000001d3c1c7223 */ /* 0x040fe2000000005f */
[C---:B------:R-:W-:Y:S01]  /*0fd0*/  FFMA R29, R60.reuse, R30, R96 ;  /* 0x0000001e3c1d7223 */ /* 0x040fe20000000060 */
[----:B------:R-:W-:Y:S01]  /*0fe0*/  FFMA R30, R60, R31, R97 ;  /* 0x0000001f3c1e7223 */ /* 0x000fe20000000061 */
[----:B------:R-:W-:Y:S01]  /*0ff0*/  FFMA R95, R20, R60, R98 ;  /* 0x0000003c145f7223 */ /* 0x000fe20000000062 */
        /* <DEDUP_REMOVED lines=8> */
[-C--:B------:R-:W-:Y:S01]  /*1080*/  FFMA R45, R45, R61.reuse, R28 ;  /* 0x0000003d2d2d7223 */ /* 0x080fe2000000001c */
[----:B------:R-:W1:Y:S01]  /*1090*/  LDS.128 R20, [R4+0x410] ;  /* 0x0004100004147984 */ /* 0x000e620000000c00 */
[-C--:B------:R-:W-:Y:S01]  /*10a0*/  FFMA R47, R47, R61.reuse, R30 ;  /* 0x0000003d2f2f7223 */ /* 0x080fe2000000001e */
[-C--:B------:R-:W-:Y:S01]  /*10b0*/  FFMA R40, R40, R61.reuse, R95 ;  /* 0x0000003d28287223 */ /* 0x080fe2000000005f */
[-C--:B------:R-:W-:Y:S01]  /*10c0*/  FFMA R41, R41, R61.reuse, R90 ;  /* 0x0000003d29297223 */ /* 0x080fe2000000005a */
[-C--:B------:R-:W-:Y:S01]  /*10d0*/  FFMA R42, R42, R61.reuse, R97 ;  /* 0x0000003d2a2a7223 */ /* 0x080fe20000000061 */
[----:B------:R-:W-:Y:S01]  /*10e0*/  FFMA R43, R43, R61, R60 ;  /* 0x0000003d2b2b7223 */ /* 0x000fe2000000003c */
[C---:B0-----:R-:W-:Y:S01]  /*10f0*/  FFMA R71, R64.reuse, R18, R71 ;  /* 0x0000001240477223 */ /* 0x041fe20000000047 */
[C---:B------:R-:W-:Y:S01]  /*1100*/  FFMA R73, R64.reuse, R26, R73 ;  /* 0x0000001a40497223 */ /* 0x040fe20000000049 */
[C---:B------:R-:W-:Y:S01]  /*1110*/  FFMA R104, R64.reuse, R50, R104 ;  /* 0x0000003240687223 */ /* 0x040fe20000000068 */
[C---:B------:R-:W-:Y:S01]  /*1120*/  FFMA R110, R64.reuse, R38, R110 ;  /* 0x00000026406e7223 */ /* 0x040fe2000000006e */
[C---:B------:R-:W-:Y:S01]  /*1130*/  FFMA R90, R64.reuse, R34, R117 ;  /* 0x00000022405a7223 */ /* 0x040fe20000000075 */
[C---:B------:R-:W-:Y:S01]  /*1140*/  FFMA R61, R64.reuse, R54, R119 ;  /* 0x00000036403d7223 */ /* 0x040fe20000000077 */
[C---:B------:R-:W-:Y:S01]  /*1150*/  FFMA R60, R64.reuse, R58, R92 ;  /* 0x0000003a403c7223 */ /* 0x040fe2000000005c */
[----:B------:R-:W-:Y:S01]  /*1160*/  FFMA R64, R64, R62, R31 ;  /* 0x0000003e40407223 */ /* 0x000fe2000000001f */
[----:B------:R-:W-:Y:S01]  /*1170*/  FFMA R72, R18, R66, R72 ;  /* 0x0000004212487223 */ /* 0x000fe20000000048 */
[C---:B------:R-:W-:Y:S01]  /*1180*/  FFMA R84, R66.reuse, R26, R84 ;  /* 0x0000001a42547223 */ /* 0x040fe20000000054 */
[C---:B------:R-:W-:Y:S01]  /*1190*/  FFMA R103, R66.reuse, R50, R103 ;  /* 0x0000003242677223 */ /* 0x040fe20000000067 */
[C---:B------:R-:W-:Y:S01]  /*11a0*/  FFMA R109, R66.reuse, R38, R109 ;  /* 0x00000026426d7223 */ /* 0x040fe2000000006d */
[C---:B------:R-:W-:Y:S01]  /*11b0*/  FFMA R115, R66.reuse, R34, R115 ;  /* 0x0000002242737223 */ /* 0x040fe20000000073 */
[C---:B------:R-:W-:Y:S01]  /*11c0*/  FFMA R116, R66.reuse, R54, R116 ;  /* 0x0000003642747223 */ /* 0x040fe20000000074 */
[C---:B------:R-:W-:Y:S01]  /*11d0*/  FFMA R95, R66.reuse, R58, R93 ;  /* 0x0000003a425f7223 */ /* 0x040fe2000000005d */
        /* <DEDUP_REMOVED lines=8> */
[----:B------:R-:W0:Y:S01]  /*1260*/  LDS.128 R28, [R4+0x600] ;  /* 0x00060000041c7984 */ /* 0x000e220000000c00 */
[----:B------:R-:W-:Y:S01]  /*1270*/  FFMA R66, R18, R67, R12 ;  /* 0x0000004312427223 */ /* 0x000fe2000000000c */
[C---:B------:R-:W-:Y:S01]  /*1280*/  FFMA R16, R67.reuse, R26, R16 ;  /* 0x0000001a43107223 */ /* 0x040fe20000000010 */
[C---:B------:R-:W-:Y:S01]  /*1290*/  FFMA R48, R67.reuse, R50, R48 ;  /* 0x0000003243307223 */ /* 0x040fe20000000030 */
[C---:B------:R-:W-:Y:S01]  /*12a0*/  FFMA R83, R67.reuse, R38, R83 ;  /* 0x0000002643537223 */ /* 0x040fe20000000053 */
[C---:B------:R-:W-:Y:S01]  /*12b0*/  FFMA R32, R67.reuse, R34, R32 ;  /* 0x0000002243207223 */ /* 0x040fe20000000020 */
[C---:B------:R-:W-:Y:S01]  /*12c0*/  FFMA R52, R67.reuse, R54, R52 ;  /* 0x0000003643347223 */ /* 0x040fe20000000034 */
[----:B------:R-:W-:Y:S01]  /*12d0*/  FFMA R94, R67, R58, R89 ;  /* 0x0000003a435e7223 */ /* 0x000fe20000000059 */
[-C--:B------:R-:W-:Y:S01]  /*12e0*/  FFMA R65, R65, R62.reuse, R45 ;  /* 0x0000003e41417223 */ /* 0x080fe2000000002d */
[----:B------:R-:W-:-:S02]  /*12f0*/  FFMA R67, R67, R62, R47 ;  /* 0x0000003e43437223 */ /* 0x000fc4000000002f */
[----:B------:R-:W2:Y:S01]  /*1300*/  LDS.128 R44, [R4+0x610] ;  /* 0x00061000042c7984 */ /* 0x000ea20000000c00 */
[----:B-1----:R-:W-:Y:S01]  /*1310*/  FFMA R10, R20, R18, R10 ;  /* 0x00000012140a7223 */ /* 0x002fe2000000000a */
[C---:B------:R-:W-:Y:S01]  /*1320*/  FFMA R11, R18.reuse, R21, R11 ;  /* 0x00000015120b7223 */ /* 0x040fe2000000000b */
[C---:B------:R-:W-:Y:S01]  /*1330*/  FFMA R89, R18.reuse, R22, R9 ;  /* 0x0000001612597223 */ /* 0x040fe20000000009 */
[----:B------:R-:W-:Y:S01]  /*1340*/  FFMA R18, R18, R23, R14 ;  /* 0x0000001712127223 */ /* 0x000fe2000000000e */
[-C--:B------:R-:W-:Y:S01]  /*1350*/  FFMA R9, R20, R26.reuse, R13 ;  /* 0x0000001a14097223 */ /* 0x080fe2000000000d */
[-C--:B------:R-:W-:Y:S01]  /*1360*/  FFMA R93, R21, R26.reuse, R17 ;  /* 0x0000001a155d7223 */ /* 0x080fe20000000011 */
[-C--:B------:R-:W-:Y:S01]  /*1370*/  FFMA R97, R22, R26.reuse, R15 ;  /* 0x0000001a16617223 */ /* 0x080fe2000000000f */
        /* <DEDUP_REMOVED lines=25> */
[CC--:B0-----:R-:W-:Y:S01]  /*1510*/  FFMA R26, R28.reuse, R63.reuse, R64 ;  /* 0x0000003f1c1a7223 */ /* 0x0c1fe20000000040 */
[----:B------:R-:W-:Y:S01]  /*1520*/  FFMA R54, R29, R63, R65 ;  /* 0x0000003f1d367223 */ /* 0x000fe20000000041 */
[----:B------:R-:W-:Y:S01]  /*1530*/  FFMA R50, R19, R31, R66 ;  /* 0x0000001f13327223 */ /* 0x000fe20000000042 */
[C---:B------:R-:W-:Y:S01]  /*1540*/  FFMA R62, R31.reuse, R63, R67 ;  /* 0x0000003f1f3e7223 */ /* 0x040fe20000000043 */
[----:B------:R-:W-:Y:S01]  /*1550*/  LDS.128 R12, [R5+0x10] ;  /* 0x00001000050c7984 */ /* 0x000fe20000000c00 */
[----:B------:R-:W-:Y:S01]  /*1560*/  FFMA R98, R31, R51, R48 ;  /* 0x000000331f627223 */ /* 0x000fe20000000030 */
[----:B------:R-:W-:Y:S01]  /*1570*/  FFMA R71, R28, R19, R71 ;  /* 0x000000131c477223 */ /* 0x000fe20000000047 */
[C---:B------:R-:W-:Y:S01]  /*1580*/  FFMA R70, R19.reuse, R29, R70 ;  /* 0x0000001d13467223 */ /* 0x040fe20000000046 */
[----:B------:R-:W0:Y:S01]  /*1590*/  LDS.128 R40, [R4+0x800] ;  /* 0x0008000004287984 */ /* 0x000e220000000c00 */
[----:B------:R-:W-:Y:S01]  /*15a0*/  FFMA R72, R19, R30, R72 ;  /* 0x0000001e13487223 */ /* 0x000fe20000000048 */
[----:B------:R-:W-:Y:S01]  /*15b0*/  FFMA R38, R31, R27, R16 ;  /* 0x0000001b1f267223 */ /* 0x000fe20000000010 */
[----:B--2---:R-:W-:Y:S01]  /*15c0*/  FFMA R10, R44, R19, R10 ;  /* 0x000000132c0a7223 */ /* 0x004fe2000000000a */
[----:B------:R-:W1:Y:S01]  /*15d0*/  LDS.128 R64, [R4+0x810] ;  /* 0x0008100004407984 */ /* 0x000e620000000c00 */
[C---:B------:R-:W-:Y:S01]  /*15e0*/  FFMA R11, R19.reuse, R45, R11 ;  /* 0x0000002d130b7223 */ /* 0x040fe2000000000b */
[C---:B------:R-:W-:Y:S01]  /*15f0*/  FFMA R89, R19.reuse, R46, R89 ;  /* 0x0000002e13597223 */ /* 0x040fe20000000059 */
[----:B------:R-:W-:-:S02]  /*1600*/  FFMA R48, R19, R47, R18 ;  /* 0x0000002f13307223 */ /* 0x000fc40000000012 */
[----:B------:R-:W2:Y:S01]  /*1610*/  LDS.128 R16, [R5+0x30] ;  /* 0x0000300005107984 */ /* 0x000ea20000000c00 */
[C---:B------:R-:W-:Y:S01]  /*1620*/  FFMA R73, R28.reuse, R27, R73 ;  /* 0x0000001b1c497223 */ /* 0x040fe20000000049 */
[----:B------:R-:W-:Y:S01]  /*1630*/  FFMA R61, R28, R55, R61 ;  /* 0x000000371c3d7223 */ /* 0x000fe2000000003d */
[C---:B------:R-:W-:Y:S01]  /*1640*/  FFMA R82, R29.reuse, R27, R82 ;  /* 0x0000001b1d527223 */ /* 0x040fe20000000052 */
[----:B------:R-:W-:Y:S01]  /*1650*/  FFMA R92, R29, R55, R92 ;  /* 0x000000371d5c7223 */ /* 0x000fe2000000005c */
[C---:B------:R-:W-:Y:S01]  /*1660*/  FFMA R84, R30.reuse, R27, R84 ;  /* 0x0000001b1e547223 */ /* 0x040fe20000000054 */
[C---:B------:R-:W-:Y:S01]  /*1670*/  FFMA R116, R30.reuse, R55, R116 ;  /* 0x000000371e747223 */ /* 0x040fe20000000074 */
[----:B------:R-:W-:Y:S01]  /*1680*/  FFMA R96, R30, R63, R96 ;  /* 0x0000003f1e607223 */ /* 0x000fe20000000060 */
[----:B------:R-:W-:Y:S01]  /*1690*/  FFMA R52, R31, R55, R52 ;  /* 0x000000371f347223 */ /* 0x000fe20000000034 */
[-C--:B------:R-:W-:Y:S01]  /*16a0*/  FFMA R9, R44, R27.reuse, R9 ;  /* 0x0000001b2c097223 */ /* 0x080fe20000000009 */
[-C--:B------:R-:W-:Y:S01]  /*16b0*/  FFMA R93, R45, R27.reuse, R93 ;  /* 0x0000001b2d5d7223 */ /* 0x080fe2000000005d */
[-C--:B------:R-:W-:Y:S01]  /*16c0*/  FFMA R97, R46, R27.reuse, R97 ;  /* 0x0000001b2e617223 */ /* 0x080fe20000000061 */
[----:B------:R-:W-:Y:S01]  /*16d0*/  FFMA R25, R47, R27, R25 ;  /* 0x0000001b2f197223 */ /* 0x000fe20000000019 */
[C---:B------:R-:W-:Y:S01]  /*16e0*/  FFMA R100, R45.reuse, R51, R68 ;  /* 0x000000332d647223 */ /* 0x040fe20000000044 */
[-C--:B------:R-:W-:Y:S01]  /*16f0*/  FFMA R111, R44, R55.reuse, R111 ;  /* 0x000000372c6f7223 */ /* 0x080fe2000000006f */
[-C--:B------:R-:W-:Y:S01]  /*1700*/  FFMA R112, R45, R55.reuse, R112 ;  /* 0x000000372d707223 */ /* 0x080fe20000000070 */
[-C--:B------:R-:W-:Y:S01]  /*1710*/  FFMA R113, R46, R55.reuse, R113 ;  /* 0x000000372e717223 */ /* 0x080fe20000000071 */
[----:B------:R-:W-:Y:S01]  /*1720*/  FFMA R53, R47, R55, R53 ;  /* 0x000000372f357223 */ /* 0x000fe20000000035 */
        /* <DEDUP_REMOVED lines=17> */
[C---:B------:R-:W-:Y:S01]  /*1840*/  FFMA R117, R47.reuse, R59, R57 ;  /* 0x0000003b2f757223 */ /* 0x040fe20000000039 */
[----:B------:R-:W-:-:S02]  /*1850*/  FFMA R63, R47, R63, R23 ;  /* 0x0000003f2f3f7223 */ /* 0x000fc40000000017 */
[----:B------:R-:W3:Y:S01]  /*1860*/  LDS.128 R44, [R5+0x90] ;  /* 0x00009000052c7984 */ /* 0x000ee20000000c00 */
        /* <DEDUP_REMOVED lines=8> */
[C---:B-1----:R-:W-:Y:S01]  /*18f0*/  FFMA R10, R12.reuse, R64, R10 ;  /* 0x000000400c0a7223 */ /* 0x042fe2000000000a */
[C---:B------:R-:W-:Y:S01]  /*1900*/  FFMA R11, R12.reuse, R65, R11 ;  /* 0x000000410c0b7223 */ /* 0x040fe2000000000b */
[----:B------:R-:W-:Y:S01]  /*1910*/  FFMA R89, R12, R66, R89 ;  /* 0x000000420c597223 */ /* 0x000fe20000000059 */
[-C--:B------:R-:W-:Y:S01]  /*1920*/  FFMA R104, R28, R51.reuse, R104 ;  /* 0x000000331c687223 */ /* 0x080fe20000000068 */
[CC--:B------:R-:W-:Y:S01]  /*1930*/  FFMA R102, R29.reuse, R51.reuse, R102 ;  /* 0x000000331d667223 */ /* 0x0c0fe20000000066 */
[----:B------:R-:W-:Y:S01]  /*1940*/  FFMA R103, R30, R51, R103 ;  /* 0x000000331e677223 */ /* 0x000fe20000000067 */
[----:B------:R-:W0:Y:S01]  /*1950*/  LDS.128 R32, [R5+0x70] ;  /* 0x0000700005207984 */ /* 0x000e220000000c00 */
[----:B------:R-:W-:Y:S01]  /*1960*/  FFMA R12, R12, R67, R48 ;  /* 0x000000430c0c7223 */ /* 0x000fe20000000030 */
[----:B--2---:R-:W-:Y:S01]  /*1970*/  FFMA R122, R16, R41, R82 ;  /* 0x00000029107a7223 */ /* 0x004fe20000000052 */
[-C--:B------:R-:W-:Y:S01]  /*1980*/  FFMA R110, R28, R39.reuse, R110 ;  /* 0x000000271c6e7223 */ /* 0x080fe2000000006e */
[----:B------:R-:W1:Y:S01]  /*1990*/  LDS.128 R48, [R5+0xb0] ;  /* 0x0000b00005307984 */ /* 0x000e620000000c00 */
[-C--:B------:R-:W-:Y:S01]  /*19a0*/  FFMA R108, R29, R39.reuse, R108 ;  /* 0x000000271d6c7223 */ /* 0x080fe2000000006c */
[-C--:B------:R-:W-:Y:S01]  /*19b0*/  FFMA R109, R30, R39.reuse, R109 ;  /* 0x000000271e6d7223 */ /* 0x080fe2000000006d */
[----:B------:R-:W-:Y:S01]  /*19c0*/  FFMA R83, R31, R39, R83 ;  /* 0x000000271f537223 */ /* 0x000fe20000000053 */
[----:B------:R-:W-:Y:S01]  /*19d0*/  FFMA R82, R16, R43, R38 ;  /* 0x0000002b10527223 */ /* 0x000fe20000000026 */
[----:B------:R-:W-:Y:S01]  /*19e0*/  LDS.128 R20, [R5+0xf0] ;  /* 0x0000f00005147984 */ /* 0x000fe20000000c00 */
[-C--:B------:R-:W-:Y:S01]  /*19f0*/  FFMA R60, R28, R59.reuse, R60 ;  /* 0x0000003b1c3c7223 */ /* 0x080fe2000000003c */
[-C--:B------:R-:W-:Y:S01]  /*1a00*/  FFMA R91, R29, R59.reuse, R91 ;  /* 0x0000003b1d5b7223 */ /* 0x080fe2000000005b */
[-C--:B------:R-:W-:Y:S01]  /*1a10*/  FFMA R95, R30, R59.reuse, R95 ;  /* 0x0000003b1e5f7223 */ /* 0x080fe2000000005f */
[----:B------:R-:W2:Y:S01]  /*1a20*/  LDS.128 R36, [R5+0xd0] ;  /* 0x0000d00005247984 */ /* 0x000ea20000000c00 */
[----:B------:R-:W-:-:S03]  /*1a30*/  FFMA R94, R31, R59, R94 ;  /* 0x0000003b1f5e7223 */ /* 0x000fc6000000005e */
[----:B------:R3:W4:Y:S02]  /*1a40*/  LDS.128 R28, [R5+0x50] ;  /* 0x00005000051c7984 */ /* 0x0007240000000c00 */
[----:B---3--:R-:W-:Y:S02]  /*1a50*/  FFMA R5, R44, R43, R58 ;  /* 0x0000002b2c057223 */ /* 0x008fe4000000003a */
[----:B------:R-:W3:Y:S01]  /*1a60*/  LDS.128 R56, [R4+0xa00] ;  /* 0x000a000004387984 */ /* 0x000ee20000000c00 */
[----:B------:R-:W-:Y:S01]  /*1a70*/  FFMA R73, R40, R16, R73 ;  /* 0x0000001028497223 */ /* 0x000fe20000000049 */
[----:B------:R-:W-:Y:S01]  /*1a80*/  FFMA R84, R16, R42, R84 ;  /* 0x0000002a10547223 */ /* 0x000fe20000000054 */
[----:B------:R-:W-:Y:S01]  /*1a90*/  FFMA R9, R64, R16, R9 ;  /* 0x0000001040097223 */ /* 0x000fe20000000009 */
[C---:B------:R-:W-:Y:S01]  /*1aa0*/  FFMA R93, R16.reuse, R65, R93 ;  /* 0x00000041105d7223 */ /* 0x040fe2000000005d */
[C---:B------:R-:W-:Y:S01]  /*1ab0*/  FFMA R97, R16.reuse, R66, R97 ;  /* 0x0000004210617223 */ /* 0x040fe20000000061 */
[----:B------:R-:W-:Y:S01]  /*1ac0*/  FFMA R16, R16, R67, R25 ;  /* 0x0000004310107223 */ /* 0x000fe20000000019 */
[----:B0-----:R-:W-:Y:S01]  /*1ad0*/  FFMA R110, R40, R32, R110 ;  /* 0x00000020286e7223 */ /* 0x001fe2000000006e */
[C---:B------:R-:W-:Y:S01]  /*1ae0*/  FFMA R108, R32.reuse, R41, R108 ;  /* 0x00000029206c7223 */ /* 0x040fe2000000006c */
[C---:B------:R-:W-:Y:S01]  /*1af0*/  FFMA R109, R32.reuse, R42, R109 ;  /* 0x0000002a206d7223 */ /* 0x040fe2000000006d */
[----:B------:R-:W-:Y:S01]  /*1b00*/  FFMA R83, R32, R43, R83 ;  /* 0x0000002b20537223 */ /* 0x000fe20000000053 */
[----:B------:R-:W-:Y:S01]  /*1b10*/  FFMA R99, R64, R32, R99 ;  /* 0x0000002040637223 */ /* 0x000fe20000000063 */
[C---:B------:R-:W-:Y:S01]  /*1b20*/  FFMA R86, R32.reuse, R65, R86 ;  /* 0x0000004120567223 */ /* 0x040fe20000000056 */
[C---:B------:R-:W-:Y:S01]  /*1b30*/  FFMA R85, R32.reuse, R66, R85 ;  /* 0x0000004220557223 */ /* 0x040fe20000000055 */
        /* <DEDUP_REMOVED lines=9> */
[----:B--2---:R-:W-:Y:S01]  /*1bd0*/  FFMA R60, R40, R36, R60 ;  /* 0x00000024283c7223 */ /* 0x004fe2000000003c */
[-C--:B------:R-:W-:Y:S01]  /*1be0*/  FFMA R52, R36, R41.reuse, R91 ;  /* 0x0000002924347223 */ /* 0x080fe2000000005b */
[----:B------:R-:W-:Y:S01]  /*1bf0*/  FFMA R53, R40, R20, R26 ;  /* 0x0000001428357223 */ /* 0x000fe2000000001a */
[-C--:B------:R-:W-:Y:S01]  /*1c00*/  FFMA R54, R20, R41.reuse, R54 ;  /* 0x0000002914367223 */ /* 0x080fe20000000036 */
[----:B----4-:R-:W-:Y:S01]  /*1c10*/  FFMA R123, R28, R42, R103 ;  /* 0x0000002a1c7b7223 */ /* 0x010fe20000000067 */
[-C--:B------:R-:W-:Y:S01]  /*1c20*/  FFMA R104, R40, R28.reuse, R104 ;  /* 0x0000001c28687223 */ /* 0x080fe20000000068 */
[C---:B------:R-:W-:Y:S01]  /*1c30*/  FFMA R102, R28.reuse, R41, R102 ;  /* 0x000000291c667223 */ /* 0x040fe20000000066 */
[----:B------:R-:W-:Y:S01]  /*1c40*/  FFMA R98, R28, R43, R98 ;  /* 0x0000002b1c627223 */ /* 0x000fe20000000062 */
[----:B------:R-:W-:Y:S01]  /*1c50*/  FFMA R69, R64, R28, R69 ;  /* 0x0000001c40457223 */ /* 0x000fe20000000045 */
[C---:B------:R-:W-:Y:S01]  /*1c60*/  FFMA R100, R28.reuse, R65, R100 ;  /* 0x000000411c647223 */ /* 0x040fe20000000064 */
[----:B------:R-:W-:Y:S01]  /*1c70*/  FFMA R103, R28, R66, R24 ;  /* 0x000000421c677223 */ /* 0x000fe20000000018 */
[C---:B------:R-:W-:Y:S01]  /*1c80*/  FFMA R96, R20.reuse, R42, R96 ;  /* 0x0000002a14607223 */ /* 0x040fe20000000060 */
[----:B------:R-:W-:Y:S01]  /*1c90*/  FFMA R91, R20, R43, R62 ;  /* 0x0000002b145b7223 */ /* 0x000fe2000000003e */
[----:B------:R-:W-:Y:S01]  /*1ca0*/  FFMA R118, R64, R20, R118 ;  /* 0x0000001440767223 */ /* 0x000fe20000000076 */
[C---:B------:R-:W-:Y:S01]  /*1cb0*/  FFMA R119, R20.reuse, R65, R119 ;  /* 0x0000004114777223 */ /* 0x040fe20000000077 */
[C---:B------:R-:W-:Y:S01]  /*1cc0*/  FFMA R120, R20.reuse, R66, R120 ;  /* 0x0000004214787223 */ /* 0x040fe20000000078 */
[-C--:B------:R-:W-:Y:S01]  /*1cd0*/  FFMA R63, R20, R67.reuse, R63 ;  /* 0x00000043143f7223 */ /* 0x080fe2000000003f */
[----:B------:R-:W-:Y:S01]  /*1ce0*/  FFMA R28, R28, R67, R27 ;  /* 0x000000431c1c7223 */ /* 0x000fe2000000001b */
[----:B------:R-:W-:Y:S01]  /*1cf0*/  FFMA R90, R40, R44, R90 ;  /* 0x0000002c285a7223 */ /* 0x000fe2000000005a */
[C---:B------:R-:W-:Y:S01]  /*1d00*/  FFMA R114, R44.reuse, R41, R114 ;  /* 0x000000292c727223 */ /* 0x040fe20000000072 */
[----:B------:R-:W-:Y:S01]  /*1d10*/  FFMA R115, R44, R42, R115 ;  /* 0x0000002a2c737223 */ /* 0x000fe20000000073 */
[----:B------:R-:W-:Y:S01]  /*1d20*/  FFMA R105, R64, R44, R105 ;  /* 0x0000002c40697223 */ /* 0x000fe20000000069 */
[C---:B------:R-:W-:Y:S01]  /*1d30*/  FFMA R106, R44.reuse, R65, R106 ;  /* 0x000000412c6a7223 */ /* 0x040fe2000000006a */
[C---:B------:R-:W-:Y:S01]  /*1d40*/  FFMA R107, R44.reuse, R66, R107 ;  /* 0x000000422c6b7223 */ /* 0x040fe2000000006b */
[----:B------:R-:W-:Y:S01]  /*1d50*/  FFMA R101, R44, R67, R101 ;  /* 0x000000432c657223 */ /* 0x000fe20000000065 */
[----:B------:R-:W-:Y:S01]  /*1d60*/  FFMA R61, R36, R42, R95 ;  /* 0x0000002a243d7223 */ /* 0x000fe2000000005f */
[----:B---3--:R-:W-:Y:S01]  /*1d70*/  FFMA R20, R56, R37, R60 ;  /* 0x0000002538147223 */ /* 0x008fe2000000003c */
[----:B------:R-:W-:Y:S01]  /*1d80*/  FFMA R44, R36, R65, R55 ;  /* 0x00000041242c7223 */ /* 0x000fe20000000037 */
[----:B------:R-:W0:Y:S01]  /*1d90*/  LDS.128 R24, [R4+0xa10] ;  /* 0x000a100004187984 */ /* 0x000e220000000c00 */
[----:B------:R-:W-:Y:S01]  /*1da0*/  FFMA R41, R56, R21, R53 ;  /* 0x0000001538297223 */ /* 0x000fe20000000035 */
[C---:B------:R-:W-:Y:S01]  /*1db0*/  FFMA R42, R57.reuse, R37, R52 ;  /* 0x00000025392a7223 */ /* 0x040fe20000000034 */
[----:B------:R-:W-:-:S02]  /*1dc0*/  FFMA R60, R57, R21, R54 ;  /* 0x00000015393c7223 */ /* 0x000fc40000000036 */
[----:B------:R-:W1:Y:S01]  /*1dd0*/  LDS.128 R52, [R4+0xc00] ;  /* 0x000c000004347984 */ /* 0x000e620000000c00 */
[----:B------:R-:W-:Y:S01]  /*1de0*/  FFMA R94, R36, R43, R94 ;  /* 0x0000002b245e7223 */ /* 0x000fe2000000005e */
[----:B------:R-:W-:Y:S01]  /*1df0*/  FFMA R87, R64, R36, R87 ;  /* 0x0000002440577223 */ /* 0x000fe20000000057 */
[C---:B------:R-:W-:Y:S01]  /*1e00*/  FFMA R88, R36.reuse, R66, R88 ;  /* 0x0000004224587223 */ /* 0x040fe20000000058 */
[----:B------:R-:W-:Y:S01]  /*1e10*/  FFMA R117, R36, R67, R117 ;  /* 0x0000004324757223 */ /* 0x000fe20000000075 */
[C---:B------:R-:W-:Y:S01]  /*1e20*/  FFMA R40, R56.reuse, R45, R90 ;  /* 0x0000002d38287223 */ /* 0x040fe2000000005a */
[----:B------:R-:W-:Y:S01]  /*1e30*/  FFMA R43, R57, R49, R92 ;  /* 0x00000031392b7223 */ /* 0x000fe2000000005c */
        /* <DEDUP_REMOVED lines=25> */
[----:B------:R-:W-:-:S02]  /*1fd0*/  FFMA R64, R59, R21, R91 ;  /* 0x000000153b407223 */ /* 0x000fc4000000005b */
[----:B------:R-:W2:Y:S01]  /*1fe0*/  LDS.128 R56, [R4+0xc10] ;  /* 0x000c100004387984 */ /* 0x000ea20000000c00 */
[C---:B0-----:R-:W-:Y:S01]  /*1ff0*/  FFMA R10, R24.reuse, R13, R10 ;  /* 0x0000000d180a7223 */ /* 0x041fe2000000000a */
        /* <DEDUP_REMOVED lines=31> */
[C---:B-1----:R-:W-:Y:S01]  /*21f0*/  FFMA R13, R52.reuse, R46, R40 ;  /* 0x0000002e340d7223 */ /* 0x042fe20000000028 */
[----:B------:R-:W-:Y:S01]  /*2200*/  FFMA R17, R52, R22, R41 ;  /* 0x0000001634117223 */ /* 0x000fe20000000029 */
[C---:B------:R-:W-:Y:S01]  /*2210*/  FFMA R29, R53.reuse, R50, R43 ;  /* 0x00000032351d7223 */ /* 0x040fe2000000002b */
[----:B------:R-:W-:Y:S01]  /*2220*/  FFMA R21, R53, R38, R42 ;  /* 0x0000002635157223 */ /* 0x000fe2000000002a */
[----:B------:R-:W-:Y:S04]  /*2230*/  LDS.128 R24, [R4+0xe10] ;  /* 0x000e100004187984 */ /* 0x000fe80000000c00 */
[----:B------:R-:W0:Y:S01]  /*2240*/  LDS.128 R40, [R4+0xe00] ;  /* 0x000e000004287984 */ /* 0x000e220000000c00 */
[----:B------:R-:W-:-:S02]  /*2250*/  UIADD3 UR8, UP0, UPT, UR8, 0x20, URZ ;  /* 0x0000002008087890 */ /* 0x000fc4000ff1e0ff */
[----:B------:R-:W-:Y:S02]  /*2260*/  UIADD3 UR4, UPT, UPT, UR4, 0x8, URZ ;  /* 0x0000000804047890 */ /* 0x000fe4000fffe0ff */
[----:B------:R-:W-:Y:S02]  /*2270*/  UIADD3.X UR9, UPT, UPT, URZ, UR9, URZ, UP0, !UPT ;  /* 0x00000009ff097290 */ /* 0x000fe400087fe4ff */
[----:B------:R-:W-:Y:S01]  /*2280*/  UISETP.GE.AND UP0, UPT, UR4, UR16, UPT ;  /* 0x000000100400728c */ /* 0x000fe2000bf06270 */
[CC--:B------:R-:W-:Y:S01]  /*2290*/  FFMA R37, R55.reuse, R46.reuse, R5 ;  /* 0x0000002e37257223 */ /* 0x0c0fe20000000005 */
[----:B--2---:R-:W-:Y:S01]  /*22a0*/  FFMA R105, R56, R46, R105 ;  /* 0x0000002e38697223 */ /* 0x004fe20000000069 */
[----:B------:R-:W-:Y:S01]  /*22b0*/  FFMA R71, R52, R14, R71 ;  /* 0x0000000e34477223 */ /* 0x000fe20000000047 */
[C---:B------:R-:W-:Y:S01]  /*22c0*/  FFMA R70, R14.reuse, R53, R70 ;  /* 0x000000350e467223 */ /* 0x040fe20000000046 */
        /* <DEDUP_REMOVED lines=24> */
[-C--:B------:R-:W-:Y:S01]  /*2450*/  FFMA R69, R56, R30.reuse, R69 ;  /* 0x0000001e38457223 */ /* 0x080fe20000000045 */
[-C--:B------:R-:W-:Y:S01]  /*2460*/  FFMA R100, R57, R30.reuse, R100 ;  /* 0x0000001e39647223 */ /* 0x080fe20000000064 */
[CC--:B------:R-:W-:Y:S01]  /*2470*/  FFMA R103, R58.reuse, R30.reuse, R103 ;  /* 0x0000001e3a677223 */ /* 0x0c0fe20000000067 */
[----:B------:R-:W-:Y:S01]  /*2480*/  FFMA R28, R59, R30, R28 ;  /* 0x0000001e3b1c7223 */ /* 0x000fe2000000001c */
[----:B------:R-:W-:Y:S01]  /*2490*/  FFMA R107, R58, R46, R107 ;  /* 0x0000002e3a6b7223 */ /* 0x000fe2000000006b */
[-C--:B------:R-:W-:Y:S01]  /*24a0*/  FFMA R110, R52, R34.reuse, R110 ;  /* 0x00000022346e7223 */ /* 0x080fe2000000006e */
[C---:B------:R-:W-:Y:S01]  /*24b0*/  FFMA R108, R53.reuse, R34, R108 ;  /* 0x00000022356c7223 */ /* 0x040fe2000000006c */
[C---:B------:R-:W-:Y:S01]  /*24c0*/  FFMA R114, R53.reuse, R46, R114 ;  /* 0x0000002e35727223 */ /* 0x040fe20000000072 */
[-C--:B------:R-:W-:Y:S01]  /*24d0*/  FFMA R95, R53, R22.reuse, R60 ;  /* 0x00000016355f7223 */ /* 0x080fe2000000003c */
[----:B------:R-:W-:Y:S01]  /*24e0*/  FFMA R96, R54, R22, R62 ;  /* 0x0000001636607223 */ /* 0x000fe2000000003e */
[-C--:B------:R-:W-:Y:S01]  /*24f0*/  FFMA R99, R56, R34.reuse, R99 ;  /* 0x0000002238637223 */ /* 0x080fe20000000063 */
[-C--:B------:R-:W-:Y:S01]  /*2500*/  FFMA R30, R57, R34.reuse, R86 ;  /* 0x00000022391e7223 */ /* 0x080fe20000000056 */
[----:B------:R-:W-:Y:S01]  /*2510*/  FFMA R18, R58, R34, R85 ;  /* 0x000000223a127223 */ /* 0x000fe20000000055 */
[----:B------:R-:W-:Y:S01]  /*2520*/  FFMA R101, R59, R46, R101 ;  /* 0x0000002e3b657223 */ /* 0x000fe20000000065 */
[CC--:B------:R-:W-:Y:S01]  /*2530*/  FFMA R111, R56.reuse, R50.reuse, R111 ;  /* 0x00000032386f7223 */ /* 0x0c0fe2000000006f */
[C---:B------:R-:W-:Y:S01]  /*2540*/  FFMA R66, R57.reuse, R50, R112 ;  /* 0x0000003239427223 */ /* 0x040fe20000000070 */
[C---:B------:R-:W-:Y:S01]  /*2550*/  FFMA R90, R56.reuse, R38, R87 ;  /* 0x00000026385a7223 */ /* 0x040fe20000000057 */
[-C--:B------:R-:W-:Y:S01]  /*2560*/  FFMA R118, R56, R22.reuse, R118 ;  /* 0x0000001638767223 */ /* 0x080fe20000000076 */
[-C--:B------:R-:W-:Y:S01]  /*2570*/  FFMA R119, R57, R22.reuse, R119 ;  /* 0x0000001639777223 */ /* 0x080fe20000000077 */
[----:B------:R-:W-:Y:S01]  /*2580*/  FFMA R120, R58, R22, R120 ;  /* 0x000000163a787223 */ /* 0x000fe20000000078 */
[C---:B------:R-:W-:Y:S01]  /*2590*/  FFMA R36, R52.reuse, R50, R36 ;  /* 0x0000003234247223 */ /* 0x040fe20000000024 */
[----:B------:R-:W-:Y:S01]  /*25a0*/  FFMA R20, R52, R38, R20 ;  /* 0x0000002634147223 */ /* 0x000fe20000000014 */
[C---:B------:R-:W-:Y:S01]  /*25b0*/  FFMA R115, R54.reuse, R46, R115 ;  /* 0x0000002e36737223 */ /* 0x040fe20000000073 */
[C---:B------:R-:W-:Y:S01]  /*25c0*/  FFMA R116, R54.reuse, R50, R116 ;  /* 0x0000003236747223 */ /* 0x040fe20000000074 */
[----:B------:R-:W-:Y:S01]  /*25d0*/  FFMA R33, R54, R38, R61 ;  /* 0x0000002636217223 */ /* 0x000fe2000000003d */
[C---:B------:R-:W-:Y:S01]  /*25e0*/  FFMA R34, R59.reuse, R34, R68 ;  /* 0x000000223b227223 */ /* 0x040fe20000000044 */
[CC--:B------:R-:W-:Y:S01]  /*25f0*/  FFMA R67, R58.reuse, R50.reuse, R113 ;  /* 0x000000323a437223 */ /* 0x0c0fe20000000071 */
[----:B------:R-:W-:Y:S01]  /*2600*/  FFMA R48, R59, R50, R48 ;  /* 0x000000323b307223 */ /* 0x000fe20000000030 */
[-C--:B------:R-:W-:Y:S01]  /*2610*/  FFMA R44, R57, R38.reuse, R44 ;  /* 0x00000026392c7223 */ /* 0x080fe2000000002c */
[-C--:B------:R-:W-:Y:S01]  /*2620*/  FFMA R92, R58, R38.reuse, R88 ;  /* 0x000000263a5c7223 */ /* 0x080fe20000000058 */
[C---:B------:R-:W-:Y:S01]  /*2630*/  FFMA R117, R59.reuse, R38, R117 ;  /* 0x000000263b757223 */ /* 0x040fe20000000075 */
[----:B------:R-:W-:Y:S01]  /*2640*/  FFMA R22, R59, R22, R63 ;  /* 0x000000163b167223 */ /* 0x000fe2000000003f */
[-C--:B0-----:R-:W-:Y:S01]  /*2650*/  FFMA R56, R40, R47.reuse, R13 ;  /* 0x0000002f28387223 */ /* 0x081fe2000000000d */
[----:B------:R-:W-:Y:S01]  /*2660*/  FFMA R112, R24, R47, R105 ;  /* 0x0000002f18707223 */ /* 0x000fe20000000069 */
[----:B------:R-:W-:Y:S01]  /*2670*/  FFMA R71, R40, R15, R71 ;  /* 0x0000000f28477223 */ /* 0x000fe20000000047 */
[C---:B------:R-:W-:Y:S01]  /*2680*/  FFMA R70, R15.reuse, R41, R70 ;  /* 0x000000290f467223 */ /* 0x040fe20000000046 */
[C---:B------:R-:W-:Y:S01]  /*2690*/  FFMA R72, R15.reuse, R42, R72 ;  /* 0x0000002a0f487223 */ /* 0x040fe20000000048 */
[C---:B------:R-:W-:Y:S01]  /*26a0*/  FFMA R121, R15.reuse, R43, R121 ;  /* 0x0000002b0f797223 */ /* 0x040fe20000000079 */
[----:B------:R-:W-:Y:S01]  /*26b0*/  FFMA R10, R24, R15, R10 ;  /* 0x0000000f180a7223 */ /* 0x000fe2000000000a */
[C---:B------:R-:W-:Y:S01]  /*26c0*/  FFMA R11, R15.reuse, R25, R11 ;  /* 0x000000190f0b7223 */ /* 0x040fe2000000000b */
[----:B------:R-:W-:Y:S01]  /*26d0*/  FFMA R13, R15, R26, R49 ;  /* 0x0000001a0f0d7223 */ /* 0x000fe20000000031 */
[----:B------:R-:W-:Y:S01]  /*26e0*/  FFMA R105, R25, R47, R106 ;  /* 0x0000002f19697223 */ /* 0x000fe2000000006a */
[----:B------:R-:W-:Y:S01]  /*26f0*/  FFMA R86, R42, R35, R109 ;  /* 0x000000232a567223 */ /* 0x000fe2000000006d */
[----:B------:R-:W-:Y:S01]  /*2700*/  FFMA R97, R43, R23, R55 ;  /* 0x000000172b617223 */ /* 0x000fe20000000037 */
[----:B------:R-:W-:Y:S01]  /*2710*/  FFMA R15, R15, R27, R12 ;  /* 0x0000001b0f0f7223 */ /* 0x000fe2000000000c */
[----:B------:R-:W-:Y:S01]  /*2720*/  FFMA R106, R26, R47, R107 ;  /* 0x0000002f1a6a7223 */ /* 0x000fe2000000006b */
[----:B------:R-:W-:Y:S01]  /*2730*/  FFMA R83, R40, R35, R110 ;  /* 0x0000002328537223 */ /* 0x000fe2000000006e */
[C---:B------:R-:W-:Y:S01]  /*2740*/  FFMA R53, R41.reuse, R31, R102 ;  /* 0x0000001f29357223 */ /* 0x040fe20000000066 */
[C---:B------:R-:W-:Y:S01]  /*2750*/  FFMA R85, R41.reuse, R35, R108 ;  /* 0x0000002329557223 */ /* 0x040fe2000000006c */
[----:B------:R-:W-:Y:S01]  /*2760*/  FFMA R57, R41, R47, R114 ;  /* 0x0000002f29397223 */ /* 0x000fe20000000072 */
[C---:B------:R-:W-:Y:S01]  /*2770*/  FFMA R68, R43.reuse, R31, R98 ;  /* 0x0000001f2b447223 */ /* 0x040fe20000000062 */
[----:B------:R-:W-:Y:S01]  /*2780*/  FFMA R63, R43, R51, R32 ;  /* 0x000000332b3f7223 */ /* 0x000fe20000000020 */
[C---:B------:R-:W-:Y:S01]  /*2790*/  FFMA R12, R25.reuse, R19, R93 ;  /* 0x00000013190c7223 */ /* 0x040fe2000000005d */
[----:B------:R-:W-:Y:S01]  /*27a0*/  FFMA R55, R25, R31, R100 ;  /* 0x0000001f19377223 */ /* 0x000fe20000000064 */
[C---:B------:R-:W-:Y:S01]  /*27b0*/  FFMA R109, R24.reuse, R35, R99 ;  /* 0x00000023186d7223 */ /* 0x040fe20000000063 */
[----:B------:R-:W-:Y:S01]  /*27c0*/  FFMA R107, R27, R47, R101 ;  /* 0x0000002f1b6b7223 */ /* 0x000fe20000000065 */
[----:B------:R-:W-:Y:S01]  /*27d0*/  USHF.L.U32 UR5, UR17, 0x3, URZ ;  /* 0x0000000311057899 */ /* 0x000fe200080006ff */
[----:B------:R-:W-:Y:S01]  /*27e0*/  FFMA R65, R24, R51, R111 ;  /* 0x0000003318417223 */ /* 0x000fe2000000006f */
        /* <DEDUP_REMOVED lines=19> */
[-C--:B------:R-:W-:Y:S01]  /*2920*/  FFMA R9, R24, R19.reuse, R9 ;  /* 0x0000001318097223 */ /* 0x080fe20000000009 */
[-C--:B------:R-:W-:Y:S01]  /*2930*/  FFMA R14, R26, R19.reuse, R14 ;  /* 0x000000131a0e7223 */ /* 0x080fe2000000000e */
[C---:B------:R-:W-:Y:S01]  /*2940*/  FFMA R32, R27.reuse, R19, R16 ;  /* 0x000000131b207223 */ /* 0x040fe20000000010 */
[-C--:B------:R-:W-:Y:S01]  /*2950*/  FFMA R69, R24, R31.reuse, R69 ;  /* 0x0000001f18457223 */ /* 0x080fe20000000045 */
[CC--:B------:R-:W-:Y:S01]  /*2960*/  FFMA R103, R26.reuse, R31.reuse, R103 ;  /* 0x0000001f1a677223 */ /* 0x0c0fe20000000067 */
[----:B------:R-:W-:Y:S01]  /*2970*/  FFMA R102, R27, R31, R28 ;  /* 0x0000001f1b667223 */ /* 0x000fe2000000001c */
[-C--:B------:R-:W-:Y:S01]  /*2980*/  FFMA R110, R25, R35.reuse, R30 ;  /* 0x00000023196e7223 */ /* 0x080fe2000000001e */
[CC--:B------:R-:W-:Y:S01]  /*2990*/  FFMA R113, R26.reuse, R35.reuse, R18 ;  /* 0x000000231a717223 */ /* 0x0c0fe20000000012 */
        /* <DEDUP_REMOVED lines=12> */
[----:B------:R-:W-:Y:S01]  /*2a60*/  UIMAD.WIDE UR6, UR5, 0x4, UR6 ;  /* 0x00000004050678a5 */ /* 0x000fe2000f8e0206 */
[----:B------:R-:W-:Y:S06]  /*2a70*/  BAR.SYNC.DEFER_BLOCKING 0x0 ;  /* 0x0000000000007b1d */ /* 0x000fec0000010000 */
[----:B------:R-:W-:Y:S05]  /*2a80*/  BRA.U !UP0, `(.L_x_1) ;  /* 0xffffffd9089c7547 */ /* 0x000fea000b83ffff */
.L_x_0:
[----:B------:R-:W2:Y:S01]  /*2a90*/  LDCU UR10, c[0x0][0x39c] ;  /* 0x00007380ff0a77ac */ /* 0x000ea20008000800 */
[----:B-1----:R-:W1:Y:S01]  /*2aa0*/  LDCU.64 UR6, c[0x0][0x390] ;  /* 0x00007200ff0677ac */ /* 0x002e620008000a00 */
[----:B------:R-:W3:Y:S01]  /*2ab0*/  LDCU UR8, c[0x0][0x3a8] ;  /* 0x00007500ff0877ac */ /* 0x000ee20008000800 */
[----:B------:R-:W4:Y:S01]  /*2ac0*/  LDCU UR9, c[0x0][0x3a4] ;  /* 0x00007480ff0977ac */ /* 0x000f220008000800 */
[----:B--2---:R-:W-:Y:S02]  /*2ad0*/  UIMAD UR4, UR12, UR10, UR11 ;  /* 0x0000000a0c0472a4 */ /* 0x004fe4000f8e020b */
[----:B------:R-:W-:Y:S02]  /*2ae0*/  IMAD R0, R2, UR10, R0 ;  /* 0x0000000a02007c24 */ /* 0x000fe4000f8e0200 */
[----:B------:R-:W-:-:S03]  /*2af0*/  USHF.L.U32 UR4, UR4, 0x7, URZ ;  /* 0x0000000704047899 */ /* 0x000fc600080006ff */
[----:B------:R-:W-:Y:S01]  /*2b00*/  SHF.L.U32 R0, R0, 0x3, RZ ;  /* 0x0000000300007819 */ /* 0x000fe200000006ff */
[----:B------:R-:W-:-:S03]  /*2b10*/  USHF.R.S32.HI UR5, URZ, 0x1f, UR4 ;  /* 0x0000001fff057899 */ /* 0x000fc60008011404 */
[----:B------:R-:W-:-:S04]  /*2b20*/  IADD3 R2, P0, PT, R0, UR4, RZ ;  /* 0x0000000400027c10 */ /* 0x000fc8000ff1e0ff */
[----:B------:R-:W-:Y:S02]  /*2b30*/  LEA.HI.X.SX32 R3, R0, UR5, 0x1, P0 ;  /* 0x0000000500037c11 */ /* 0x000fe400080f0eff */
[----:B-1----:R-:W-:-:S04]  /*2b40*/  LEA R4, P0, R2, UR6, 0x2 ;  /* 0x0000000602047c11 */ /* 0x002fc8000f8010ff */
[----:B------:R-:W-:-:S05]  /*2b50*/  LEA.HI.X R5, R2, UR7, R3, 0x2, P0 ;  /* 0x0000000702057c11 */ /* 0x000fca00080f1403 */
[----:B0-----:R-:W3:Y:S04]  /*2b60*/  LDG.E R2, desc[UR14][R4.64] ;  /* 0x0000000e04027981 */ /* 0x001ee8000c1e1900 */
[----:B------:R-:W2:Y:S04]  /*2b70*/  LDG.E R3, desc[UR14][R4.64+0x4] ;  /* 0x0000040e04037981 */ /* 0x000ea8000c1e1900 */
[----:B------:R-:W5:Y:S04]  /*2b80*/  LDG.E R7, desc[UR14][R4.64+0x8] ;  /* 0x0000080e04077981 */ /* 0x000f68000c1e1900 */
[----:B------:R-:W5:Y:S04]  /*2b90*/  LDG.E R8, desc[UR14][R4.64+0xc] ;  /* 0x00000c0e04087981 */ /* 0x000f68000c1e1900 */
[----:B------:R-:W5:Y:S04]  /*2ba0*/  LDG.E R16, desc[UR14][R4.64+0x10] ;  /* 0x0000100e04107981 */ /* 0x000f68000c1e1900 */
[----:B------:R-:W5:Y:S04]  /*2bb0*/  LDG.E R18, desc[UR14][R4.64+0x14] ;  /* 0x0000140e04127981 */ /* 0x000f68000c1e1900 */
[----:B------:R-:W5:Y:S04]  /*2bc0*/  LDG.E R20, desc[UR14][R4.64+0x18] ;  /* 0x0000180e04147981 */ /* 0x000f68000c1e1900 */
[----:B------:R-:W5:Y:S01]  /*2bd0*/  LDG.E R21, desc[UR14][R4.64+0x1c] ;  /* 0x00001c0e04157981 */ /* 0x000f62000c1e1900 */
[----:B------:R-:W-:-:S04]  /*2be0*/  IADD3 R0, PT, PT, R0, UR10, RZ ;  /* 0x0000000a00007c10 */ /* 0x000fc8000fffe0ff */
[----:B------:R-:W-:-:S04]  /*2bf0*/  IADD3 R19, P0, PT, R0, UR4, RZ ;  /* 0x0000000400137c10 */ /* 0x000fc8000ff1e0ff */
[----:B------:R-:W-:Y:S01]  /*2c00*/  LEA.HI.X.SX32 R22, R0, UR5, 0x1, P0 ;  /* 0x0000000500167c11 */ /* 0x000fe200080f0eff */
[----:B---3--:R-:W-:Y:S01]  /*2c10*/  FMUL R6, R2, UR8 ;  /* 0x0000000802067c20 */ /* 0x008fe20008400000 */
[----:B------:R-:W-:Y:S01]  /*2c20*/  LEA R2, P0, R19, UR6, 0x2 ;  /* 0x0000000613027c11 */ /* 0x000fe2000f8010ff */
[----:B--2---:R-:W-:Y:S02]  /*2c30*/  FMUL R3, R3, UR8 ;  /* 0x0000000803037c20 */ /* 0x004fe40008400000 */
[----:B----4-:R-:W-:Y:S01]  /*2c40*/  FFMA R71, R71, UR9, R6 ;  /* 0x0000000947477c23 */ /* 0x010fe20008000006 */
[----:B-----5:R-:W-:Y:S01]  /*2c50*/  FMUL R17, R7, UR8 ;  /* 0x0000000807117c20 */ /* 0x020fe20008400000 */
[----:B------:R-:W-:Y:S01]  /*2c60*/  FFMA R7, R70, UR9, R3 ;  /* 0x0000000946077c23 */ /* 0x000fe20008000003 */
[----:B------:R-:W-:Y:S02]  /*2c70*/  LEA.HI.X R3, R19, UR7, R22, 0x2, P0 ;  /* 0x0000000713037c11 */ /* 0x000fe400080f1416 */
[----:B------:R-:W-:Y:S01]  /*2c80*/  STG.E desc[UR14][R4.64], R71 ;  /* 0x0000004704007986 */ /* 0x000fe2000c10190e */
[----:B------:R-:W-:Y:S01]  /*2c90*/  FMUL R8, R8, UR8 ;  /* 0x0000000808087c20 */ /* 0x000fe20008400000 */
[----:B------:R-:W-:-:S02]  /*2ca0*/  FFMA R17, R72, UR9, R17 ;  /* 0x0000000948117c23 */ /* 0x000fc40008000011 */
[----:B------:R0:W-:Y:S01]  /*2cb0*/  STG.E desc[UR14][R4.64+0x4], R7 ;  /* 0x0000040704007986 */ /* 0x0001e2000c10190e */
[----:B------:R-:W-:Y:S01]  /*2cc0*/  FMUL R19, R16, UR8 ;  /* 0x0000000810137c20 */ /* 0x000fe20008400000 */
[----:B------:R-:W-:Y:S02]  /*2cd0*/  FFMA R121, R121, UR9, R8 ;  /* 0x0000000979797c23 */ /* 0x000fe40008000008 */
[----:B------:R1:W-:Y:S01]  /*2ce0*/  STG.E desc[UR14][R4.64+0x8], R17 ;  /* 0x0000081104007986 */ /* 0x0003e2000c10190e */
[----:B------:R-:W-:Y:S01]  /*2cf0*/  FMUL R18, R18, UR8 ;  /* 0x0000000812127c20 */ /* 0x000fe20008400000 */
[----:B------:R-:W-:Y:S02]  /*2d00*/  FFMA R19, R10, UR9, R19 ;  /* 0x000000090a137c23 */ /* 0x000fe40008000013 */
[----:B------:R-:W-:Y:S01]  /*2d10*/  STG.E desc[UR14][R4.64+0xc], R121 ;  /* 0x00000c7904007986 */ /* 0x000fe2000c10190e */
[----:B------:R-:W-:Y:S01]  /*2d20*/  FMUL R20, R20, UR8 ;  /* 0x0000000814147c20 */ /* 0x000fe20008400000 */
[----:B------:R-:W-:-:S02]  /*2d30*/  FFMA R11, R11, UR9, R18 ;  /* 0x000000090b0b7c23 */ /* 0x000fc40008000012 */
[----:B------:R-:W-:Y:S01]  /*2d40*/  STG.E desc[UR14][R4.64+0x10], R19 ;  /* 0x0000101304007986 */ /* 0x000fe2000c10190e */
[----:B------:R-:W-:Y:S01]  /*2d50*/  FMUL R6, R21, UR8 ;  /* 0x0000000815067c20 */ /* 0x000fe20008400000 */
[----:B------:R-:W-:Y:S02]  /*2d60*/  FFMA R13, R13, UR9, R20 ;  /* 0x000000090d0d7c23 */ /* 0x000fe40008000014 */
[----:B------:R-:W-:Y:S01]  /*2d70*/  STG.E desc[UR14][R4.64+0x14], R11 ;  /* 0x0000140b04007986 */ /* 0x000fe2000c10190e */
[----:B------:R-:W-:-:S03]  /*2d80*/  FFMA R15, R15, UR9, R6 ;  /* 0x000000090f0f7c23 */ /* 0x000fc60008000006 */
[----:B------:R-:W-:Y:S04]  /*2d90*/  STG.E desc[UR14][R4.64+0x18], R13 ;  /* 0x0000180d04007986 */ /* 0x000fe8000c10190e */
[----:B------:R2:W-:Y:S04]  /*2da0*/  STG.E desc[UR14][R4.64+0x1c], R15 ;  /* 0x00001c0f04007986 */ /* 0x0005e8000c10190e */
[----:B0-----:R-:W3:Y:S01]  /*2db0*/  LDG.E R7, desc[UR14][R2.64] ;  /* 0x0000000e02077981 */ /* 0x001ee2000c1e1900 */
[----:B------:R-:W-:-:S04]  /*2dc0*/  IADD3 R6, PT, PT, R0, 0x1, RZ ;  /* 0x0000000100067810 */ /* 0x000fc80007ffe0ff */
[----:B------:R-:W-:-:S04]  /*2dd0*/  IADD3 R10, P0, PT, R6, UR4, RZ ;  /* 0x00000004060a7c10 */ /* 0x000fc8000ff1e0ff */
[----:B-1----:R-:W-:Y:S02]  /*2de0*/  LEA.HI.X.SX32 R17, R6, UR5, 0x1, P0 ;  /* 0x0000000506117c11 */ /* 0x002fe400080f0eff */
[----:B------:R-:W-:Y:S01]  /*2df0*/  LEA R6, P0, R10, UR6, 0x2 ;  /* 0x000000060a067c11 */ /* 0x000fe2000f8010ff */
[----:B---3--:R-:W-:-:S03]  /*2e00*/  FMUL R8, R7, UR8 ;  /* 0x0000000807087c20 */ /* 0x008fc60008400000 */
[----:B------:R-:W-:Y:S01]  /*2e10*/  LEA.HI.X R7, R10, UR7, R17, 0x2, P0 ;  /* 0x000000070a077c11 */ /* 0x000fe200080f1411 */
[----:B------:R-:W-:-:S05]  /*2e20*/  FFMA R73, R73, UR9, R8 ;  /* 0x0000000949497c23 */ /* 0x000fca0008000008 */
[----:B------:R0:W-:Y:S04]  /*2e30*/  STG.E desc[UR14][R2.64], R73 ;  /* 0x0000004902007986 */ /* 0x0001e8000c10190e */
[----:B------:R-:W3:Y:S01]  /*2e40*/  LDG.E R8, desc[UR14][R6.64] ;  /* 0x0000000e06087981 */ /* 0x000ee2000c1e1900 */
[----:B------:R-:W-:-:S04]  /*2e50*/  IADD3 R10, PT, PT, R0, 0x2, RZ ;  /* 0x00000002000a7810 */ /* 0x000fc80007ffe0ff */
[----:B--2---:R-:W-:-:S04]  /*2e60*/  IADD3 R5, P0, PT, R10, UR4, RZ ;  /* 0x000000040a057c10 */ /* 0x004fc8000ff1e0ff */
[----:B------:R-:W-:Y:S02]  /*2e70*/  LEA.HI.X.SX32 R16, R10, UR5, 0x1, P0 ;  /* 0x000000050a107c11 */ /* 0x000fe400080f0eff */
[----:B------:R-:W-:-:S04]  /*2e80*/  LEA R4, P0, R5, UR6, 0x2 ;  /* 0x0000000605047c11 */ /* 0x000fc8000f8010ff */
[----:B------:R-:W-:Y:S01]  /*2e90*/  LEA.HI.X R5, R5, UR7, R16, 0x2, P0 ;  /* 0x0000000705057c11 */ /* 0x000fe200080f1410 */
[----:B---3--:R-:W-:-:S04]  /*2ea0*/  FMUL R11, R8, UR8 ;  /* 0x00000008080b7c20 */ /* 0x008fc80008400000 */
[----:B------:R-:W-:-:S05]  /*2eb0*/  FFMA R11, R122, UR9, R11 ;  /* 0x000000097a0b7c23 */ /* 0x000fca000800000b */
[----:B------:R1:W-:Y:S04]  /*2ec0*/  STG.E desc[UR14][R6.64], R11 ;  /* 0x0000000b06007986 */ /* 0x0003e8000c10190e */
[----:B------:R-:W2:Y:S01]  /*2ed0*/  LDG.E R8, desc[UR14][R4.64] ;  /* 0x0000000e04087981 */ /* 0x000ea2000c1e1900 */
[----:B0-----:R-:W-:-:S04]  /*2ee0*/  IADD3 R2, PT, PT, R0, 0x3, RZ ;  /* 0x0000000300027810 */ /* 0x001fc80007ffe0ff */
[----:B------:R-:W-:-:S04]  /*2ef0*/  IADD3 R3, P0, PT, R2, UR4, RZ ;  /* 0x0000000402037c10 */ /* 0x000fc8000ff1e0ff */
[----:B------:R-:W-:Y:S02]  /*2f00*/  LEA.HI.X.SX32 R16, R2, UR5, 0x1, P0 ;  /* 0x0000000502107c11 */ /* 0x000fe400080f0eff */
[----:B------:R-:W-:-:S04]  /*2f10*/  LEA R2, P0, R3, UR6, 0x2 ;  /* 0x0000000603027c11 */ /* 0x000fc8000f8010ff */
[----:B------:R-:W-:Y:S01]  /*2f20*/  LEA.HI.X R3, R3, UR7, R16, 0x2, P0 ;  /* 0x0000000703037c11 */ /* 0x000fe200080f1410 */
[----:B--2---:R-:W-:-:S04]  /*2f30*/  FMUL R13, R8, UR8 ;  /* 0x00000008080d7c20 */ /* 0x004fc80008400000 */
[----:B------:R-:W-:-:S05]  /*2f40*/  FFMA R13, R84, UR9, R13 ;  /* 0x00000009540d7c23 */ /* 0x000fca000800000d */
[----:B------:R0:W-:Y:S04]  /*2f50*/  STG.E desc[UR14][R4.64], R13 ;  /* 0x0000000d04007986 */ /* 0x0001e8000c10190e */
[----:B------:R-:W2:Y:S01]  /*2f60*/  LDG.E R8, desc[UR14][R2.64] ;  /* 0x0000000e02087981 */ /* 0x000ea2000c1e1900 */
[----:B-1----:R-:W-:-:S04]  /*2f70*/  IADD3 R6, PT, PT, R0, 0x4, RZ ;  /* 0x0000000400067810 */ /* 0x002fc80007ffe0ff */
        /* <DEDUP_REMOVED lines=35> */
[----:B------:R-:W-:-:S04]  /*31b0*/  IADD3 R0, PT, PT, R0, UR10, RZ ;  /* 0x0000000a00007c10 */ /* 0x000fc8000fffe0ff */
[----:B-1----:R-:W-:-:S04]  /*31c0*/  IADD3 R5, P0, PT, R0, UR4, RZ ;  /* 0x0000000400057c10 */ /* 0x002fc8000ff1e0ff */
[----:B------:R-:W-:Y:S02]  /*31d0*/  LEA.HI.X.SX32 R12, R0, UR5, 0x1, P0 ;  /* 0x00000005000c7c11 */ /* 0x000fe400080f0eff */
[----:B------:R-:W-:-:S04]  /*31e0*/  LEA R4, P0, R5, UR6, 0x2 ;  /* 0x0000000605047c11 */ /* 0x000fc8000f8010ff */
[----:B------:R-:W-:Y:S01]  /*31f0*/  LEA.HI.X R5, R5, UR7, R12, 0x2, P0 ;  /* 0x0000000705057c11 */ /* 0x000fe200080f140c */
[----:B--2---:R-:W-:-:S04]  /*3200*/  FMUL R11, R8, UR8 ;  /* 0x00000008080b7c20 */ /* 0x004fc80008400000 */
[----:B------:R-:W-:-:S05]  /*3210*/  FFMA R11, R32, UR9, R11 ;  /* 0x00000009200b7c23 */ /* 0x000fca000800000b */
[----:B------:R1:W-:Y:S04]  /*3220*/  STG.E desc[UR14][R6.64], R11 ;  /* 0x0000000b06007986 */ /* 0x0003e8000c10190e */
[----:B------:R-:W2:Y:S04]  /*3230*/  LDG.E R8, desc[UR14][R4.64] ;  /* 0x0000000e04087981 */ /* 0x000ea8000c1e1900 */
[----:B0-----:R-:W3:Y:S01]  /*3240*/  LDG.E R3, desc[UR14][R4.64+0x4] ;  /* 0x0000040e04037981 */ /* 0x001ee2000c1e1900 */
[----:B------:R-:W-:-:S04]  /*3250*/  IADD3 R10, PT, PT, R10, UR10, RZ ;  /* 0x0000000a0a0a7c10 */ /* 0x000fc8000fffe0ff */
[----:B------:R-:W-:-:S04]  /*3260*/  IADD3 R12, P0, PT, R10, UR4, RZ ;  /* 0x000000040a0c7c10 */ /* 0x000fc8000ff1e0ff */
[----:B------:R-:W-:Y:S02]  /*3270*/  LEA.HI.X.SX32 R13, R10, UR5, 0x1, P0 ;  /* 0x000000050a0d7c11 */ /* 0x000fe400080f0eff */
[----:B------:R-:W-:Y:S01]  /*3280*/  LEA R2, P0, R12, UR6, 0x2 ;  /* 0x000000060c027c11 */ /* 0x000fe2000f8010ff */
[----:B--2---:R-:W-:Y:S01]  /*3290*/  FMUL R9, R8, UR8 ;  /* 0x0000000808097c20 */ /* 0x004fe20008400000 */
[----:B---3--:R-:W-:-:S03]  /*32a0*/  FMUL R8, R3, UR8 ;  /* 0x0000000803087c20 */ /* 0x008fc60008400000 */
[----:B------:R-:W-:Y:S01]  /*32b0*/  FFMA R9, R52, UR9, R9 ;  /* 0x0000000934097c23 */ /* 0x000fe20008000009 */
[----:B------:R-:W-:Y:S01]  /*32c0*/  LEA.HI.X R3, R12, UR7, R13, 0x2, P0 ;  /* 0x000000070c037c11 */ /* 0x000fe200080f140d */
[----:B------:R-:W-:-:S03]  /*32d0*/  FFMA R53, R53, UR9, R8 ;  /* 0x0000000935357c23 */ /* 0x000fc60008000008 */
[----:B------:R-:W-:Y:S04]  /*32e0*/  STG.E desc[UR14][R4.64], R9 ;  /* 0x0000000904007986 */ /* 0x000fe8000c10190e */
[----:B------:R0:W-:Y:S04]  /*32f0*/  STG.E desc[UR14][R4.64+0x4], R53 ;  /* 0x0000043504007986 */ /* 0x0001e8000c10190e */
[----:B-1----:R-:W2:Y:S01]  /*3300*/  LDG.E R7, desc[UR14][R2.64] ;  /* 0x0000000e02077981 */ /* 0x002ea2000c1e1900 */
[----:B------:R-:W-:-:S04]  /*3310*/  IADD3 R6, PT, PT, R0, 0x3, RZ ;  /* 0x0000000300067810 */ /* 0x000fc80007ffe0ff */
[----:B------:R-:W-:-:S04]  /*3320*/  IADD3 R8, P0, PT, R6, UR4, RZ ;  /* 0x0000000406087c10 */ /* 0x000fc8000ff1e0ff */
[----:B------:R-:W-:Y:S02]  /*3330*/  LEA.HI.X.SX32 R13, R6, UR5, 0x1, P0 ;  /* 0x00000005060d7c11 */ /* 0x000fe400080f0eff */
[----:B------:R-:W-:Y:S01]  /*3340*/  LEA R6, P0, R8, UR6, 0x2 ;  /* 0x0000000608067c11 */ /* 0x000fe2000f8010ff */
[----:B--2---:R-:W-:-:S03]  /*3350*/  FMUL R11, R7, UR8 ;  /* 0x00000008070b7c20 */ /* 0x004fc60008400000 */
[----:B------:R-:W-:Y:S01]  /*3360*/  LEA.HI.X R7, R8, UR7, R13, 0x2, P0 ;  /* 0x0000000708077c11 */ /* 0x000fe200080f140d */
        /* <DEDUP_REMOVED lines=40> */
[----:B0-----:R-:W-:-:S04]  /*35f0*/  IADD3 R3, P0, PT, R0, UR4, RZ ;  /* 0x0000000400037c10 */ /* 0x001fc8000ff1e0ff */
        /* <DEDUP_REMOVED lines=34> */
[----:B------:R-:W-:-:S04]  /*3820*/  IADD3 R10, PT, PT, R0, 0x4, RZ ;  /* 0x00000004000a7810 */ /* 0x000fc80007ffe0ff */
        /* <DEDUP_REMOVED lines=43> */
[----:B------:R-:W2:Y:S04]  /*3ae0*/  LDG.E R8, desc[UR14][R4.64] ;  /* 0x0000000e04087981 */ /* 0x000ea8000c1e1900 */
[----:B-1----:R-:W3:Y:S04]  /*3af0*/  LDG.E R2, desc[UR14][R4.64+0x4] ;  /* 0x0000040e04027981 */ /* 0x002ee8000c1e1900 */
[----:B------:R-:W4:Y:S04]  /*3b00*/  LDG.E R12, desc[UR14][R4.64+0x8] ;  /* 0x0000080e040c7981 */ /* 0x000f28000c1e1900 */
[----:B------:R-:W0:Y:S01]  /*3b10*/  LDG.E R13, desc[UR14][R4.64+0xc] ;  /* 0x00000c0e040d7981 */ /* 0x000e22000c1e1900 */
[----:B------:R-:W-:-:S04]  /*3b20*/  IADD3 R10, PT, PT, R10, UR10, RZ ;  /* 0x0000000a0a0a7c10 */ /* 0x000fc8000fffe0ff */
[----:B------:R-:W-:-:S04]  /*3b30*/  IADD3 R14, P0, PT, R10, UR4, RZ ;  /* 0x000000040a0e7c10 */ /* 0x000fc8000ff1e0ff */
[----:B------:R-:W-:Y:S01]  /*3b40*/  LEA.HI.X.SX32 R15, R10, UR5, 0x1, P0 ;  /* 0x000000050a0f7c11 */ /* 0x000fe200080f0eff */
[----:B--2---:R-:W-:-:S04]  /*3b50*/  FMUL R3, R8, UR8 ;  /* 0x0000000808037c20 */ /* 0x004fc80008400000 */
[----:B------:R-:W-:Y:S01]  /*3b60*/  FFMA R11, R56, UR9, R3 ;  /* 0x00000009380b7c23 */ /* 0x000fe20008000003 */
[----:B---3--:R-:W-:Y:S01]  /*3b70*/  FMUL R8, R2, UR8 ;  /* 0x0000000802087c20 */ /* 0x008fe20008400000 */
[----:B------:R-:W-:Y:S01]  /*3b80*/  LEA R2, P0, R14, UR6, 0x2 ;  /* 0x000000060e027c11 */ /* 0x000fe2000f8010ff */
[----:B----4-:R-:W-:Y:S02]  /*3b90*/  FMUL R3, R12, UR8 ;  /* 0x000000080c037c20 */ /* 0x010fe40008400000 */
[----:B------:R-:W-:Y:S01]  /*3ba0*/  FFMA R57, R57, UR9, R8 ;  /* 0x0000000939397c23 */ /* 0x000fe20008000008 */
[----:B------:R-:W-:Y:S01]  /*3bb0*/  STG.E desc[UR14][R4.64], R11 ;  /* 0x0000000b04007986 */ /* 0x000fe2000c10190e */
[----:B0-----:R-:W-:Y:S01]  /*3bc0*/  FMUL R6, R13, UR8 ;  /* 0x000000080d067c20 */ /* 0x001fe20008400000 */
[----:B------:R-:W-:Y:S01]  /*3bd0*/  FFMA R9, R58, UR9, R3 ;  /* 0x000000093a097c23 */ /* 0x000fe20008000003 */
[----:B------:R-:W-:Y:S01]  /*3be0*/  LEA.HI.X R3, R14, UR7, R15, 0x2, P0 ;  /* 0x000000070e037c11 */ /* 0x000fe200080f140f */
[----:B------:R-:W-:Y:S01]  /*3bf0*/  STG.E desc[UR14][R4.64+0x4], R57 ;  /* 0x0000043904007986 */ /* 0x000fe2000c10190e */
[----:B------:R-:W-:-:S03]  /*3c00*/  FFMA R59, R59, UR9, R6 ;  /* 0x000000093b3b7c23 */ /* 0x000fc60008000006 */
[----:B------:R-:W-:Y:S04]  /*3c10*/  STG.E desc[UR14][R4.64+0x8], R9 ;  /* 0x0000080904007986 */ /* 0x000fe8000c10190e */
[----:B------:R0:W-:Y:S04]  /*3c20*/  STG.E desc[UR14][R4.64+0xc], R59 ;  /* 0x00000c3b04007986 */ /* 0x0001e8000c10190e */
[----:B------:R-:W2:Y:S01]  /*3c30*/  LDG.E R7, desc[UR14][R2.64] ;  /* 0x0000000e02077981 */ /* 0x000ea2000c1e1900 */
        /* <DEDUP_REMOVED lines=108> */
[----:B-1----:R-:W3:Y:S01]  /*4300*/  LDG.E R7, desc[UR14][R2.64+0x4] ;  /* 0x0000040e02077981 */ /* 0x002ee2000c1e1900 */
        /* <DEDUP_REMOVED lines=11> */
[----:B0-----:R-:W2:Y:S01]  /*43c0*/  LDG.E R5, desc[UR14][R6.64] ;  /* 0x0000000e06057981 */ /* 0x001ea2000c1e1900 */
        /* <DEDUP_REMOVED lines=106> */
[----:B------:R-:W-:Y:S04]  /*4a70*/  STG.E desc[UR14][R2.64], R99 ;  /* 0x0000006302007986 */ /* 0x000fe8000c10190e */
        /* <DEDUP_REMOVED lines=8> */
[----:B------:R-:W-:Y:S04]  /*4b00*/  STG.E desc[UR14][R6.64], R9 ;  /* 0x0000000906007986 */ /* 0x000fe8000c10190e */
[----:B------:R-:W2:Y:S02]  /*4b10*/  LDG.E R0, desc[UR14][R4.64] ;  /* 0x0000000e04007981 */ /* 0x000ea4000c1e1900 */
[----:B--2---:R-:W-:-:S04]  /*4b20*/  FMUL R0, R0, UR8 ;  /* 0x0000000800007c20 */ /* 0x004fc80008400000 */
[----:B------:R-:W-:-:S05]  /*4b30*/  FFMA R101, R101, UR9, R0 ;  /* 0x0000000965657c23 */ /* 0x000fca0008000000 */
[----:B------:R-:W-:Y:S01]  /*4b40*/  STG.E desc[UR14][R4.64], R101 ;  /* 0x0000006504007986 */ /* 0x000fe2000c10190e */
[----:B------:R-:W-:Y:S05]  /*4b50*/  EXIT ;  /* 0x000000000000794d */ /* 0x000fea0003800000 */
.L_x_2:
[----:B------:R-:W-:-:S00]  /*4b60*/  BRA `(.L_x_2) ;  /* 0xfffffffc00fc7947 */ /* 0x000fc0000383ffff */
[----:B------:R-:W-:-:S00]  /*4b70*/  NOP ;  /* 0x0000000000007918 */ /* 0x000fc00000000000 */
        /* <DEDUP_REMOVED lines=8> */
.L_x_3:


//--------------------- .nv.shared._Z8sgemm_v3ILi128ELi128ELi8ELi8ELi8EEvPfS0_S0_iiiff --------------------------
	.section	.nv.shared._Z8sgemm_v3ILi128ELi128ELi8ELi8ELi8EEvPfS0_S0_iiiff,"aw",@nobits
	.sectionflags	@""
	.align	4
.nv.shared._Z8sgemm_v3ILi128ELi128ELi8ELi8ELi8EEvPfS0_S0_iiiff:
	.zero		9216


//--------------------- .nv.shared.reserved.0     --------------------------
	.section	.nv.shared.reserved.0,"aw",@nobits
	.weak		__nv_reservedSMEM_offset_0_alias
	.size		__nv_reservedSMEM_offset_0_alias, 0, 64
	.other		__nv_reservedSMEM_offset_0_alias,@"STO_CUDA_RESERVED_SHARED STV_DEFAULT"
__nv_reservedSMEM_offset_0_alias:
	.zero		0
	.zero		64


//--------------------- .nv.constant0._Z8sgemm_v3ILi128ELi128ELi8ELi8ELi8EEvPfS0_S0_iiiff --------------------------
	.section	.nv.constant0._Z8sgemm_v3ILi128ELi128ELi8ELi8ELi8EEvPfS0_S0_iiiff,"a",@progbits
	.sectionflags	@""
	.align	4
.nv.constant0._Z8sgemm_v3ILi128ELi128ELi8ELi8ELi8EEvPfS0_S0_iiiff:
	.zero		940


//--------------------- SYMBOLS --------------------------

	.type		.nv.reservedSmem.offset0,@object
	.size		.nv.reservedSmem.offset0,0x4
	.type		.nv.reservedSmem.cap,@object
	.size		.nv.reservedSmem.cap,0x4
